//
// Generated by NVIDIA NVVM Compiler
//
// Compiler Build ID: CL-36424714
// Cuda compilation tools, release 13.0, V13.0.88
// Based on NVVM 20.0.0
//

.version 9.0
.target sm_100
.address_size 64

	// .globl	_Z9RF_kernelPfiiiiiS_Pi
// _ZZ9RF_kernelPfiiiiiS_PiE6th_idx has been demoted

.visible .entry _Z9RF_kernelPfiiiiiS_Pi(
	.param .u64 .ptr .align 1 _Z9RF_kernelPfiiiiiS_Pi_param_0,
	.param .u32 _Z9RF_kernelPfiiiiiS_Pi_param_1,
	.param .u32 _Z9RF_kernelPfiiiiiS_Pi_param_2,
	.param .u32 _Z9RF_kernelPfiiiiiS_Pi_param_3,
	.param .u32 _Z9RF_kernelPfiiiiiS_Pi_param_4,
	.param .u32 _Z9RF_kernelPfiiiiiS_Pi_param_5,
	.param .u64 .ptr .align 1 _Z9RF_kernelPfiiiiiS_Pi_param_6,
	.param .u64 .ptr .align 1 _Z9RF_kernelPfiiiiiS_Pi_param_7
)
{
	.local .align 16 .b8 	__local_depot0[128];
	.reg .b64 	%SP;
	.reg .b64 	%SPL;
	.reg .pred 	%p<150>;
	.reg .b32 	%r<338>;
	.reg .b32 	%f<19>;
	.reg .b64 	%rd<119>;
	// demoted variable
	.shared .align 4 .b8 _ZZ9RF_kernelPfiiiiiS_PiE6th_idx[2048];
	mov.u64 	%SPL, __local_depot0;
	ld.param.u64 	%rd2, [_Z9RF_kernelPfiiiiiS_Pi_param_0];
	ld.param.u32 	%r168, [_Z9RF_kernelPfiiiiiS_Pi_param_1];
	ld.param.u32 	%r167, [_Z9RF_kernelPfiiiiiS_Pi_param_2];
	ld.param.u64 	%rd3, [_Z9RF_kernelPfiiiiiS_Pi_param_6];
	ld.param.u64 	%rd4, [_Z9RF_kernelPfiiiiiS_Pi_param_7];
	add.u64 	%rd1, %SPL, 0;
	mov.u32 	%r169, %ctaid.x;
	mov.u32 	%r170, %ntid.x;
	mov.u32 	%r1, %tid.x;
	mad.lo.s32 	%r2, %r169, %r170, %r1;
	shl.b32 	%r171, %r1, 2;
	mov.u32 	%r172, _ZZ9RF_kernelPfiiiiiS_PiE6th_idx;
	add.s32 	%r3, %r172, %r171;
	mov.b32 	%r173, 0;
	st.shared.u32 	[%r3], %r173;
	setp.ge.s32 	%p1, %r2, %r168;
	@%p1 bra 	$L__BB0_190;
	cvta.to.global.u64 	%rd6, %rd2;
	mul.wide.s32 	%rd7, %r2, 4;
	add.s64 	%rd8, %rd6, %rd7;
	ld.global.f32 	%f1, [%rd8];
	add.s32 	%r174, %r167, 15;
	cvt.rn.f32.s32 	%f2, %r174;
	setp.leu.f32 	%p2, %f1, %f2;
	@%p2 bra 	$L__BB0_17;
	add.s32 	%r182, %r167, 23;
	cvt.rn.f32.s32 	%f3, %r182;
	setp.leu.f32 	%p18, %f1, %f3;
	@%p18 bra 	$L__BB0_10;
	add.s32 	%r186, %r167, 27;
	cvt.rn.f32.s32 	%f4, %r186;
	setp.leu.f32 	%p26, %f1, %f4;
	@%p26 bra 	$L__BB0_7;
	add.s32 	%r188, %r167, 29;
	cvt.rn.f32.s32 	%f5, %r188;
	setp.leu.f32 	%p30, %f1, %f5;
	@%p30 bra 	$L__BB0_6;
	add.s32 	%r189, %r167, 31;
	cvt.rn.f32.s32 	%f17, %r189;
	setp.eq.f32 	%p32, %f1, %f17;
	selp.b32 	%r279, 31, 30, %p32;
	bra.uni 	$L__BB0_32;
$L__BB0_6:
	setp.eq.f32 	%p31, %f1, %f5;
	selp.b32 	%r279, 29, 28, %p31;
	bra.uni 	$L__BB0_32;
$L__BB0_7:
	add.s32 	%r187, %r167, 25;
	cvt.rn.f32.s32 	%f6, %r187;
	setp.leu.f32 	%p27, %f1, %f6;
	@%p27 bra 	$L__BB0_9;
	setp.eq.f32 	%p29, %f1, %f4;
	selp.b32 	%r279, 27, 26, %p29;
	bra.uni 	$L__BB0_32;
$L__BB0_9:
	setp.eq.f32 	%p28, %f1, %f6;
	selp.b32 	%r279, 25, 24, %p28;
	bra.uni 	$L__BB0_32;
$L__BB0_10:
	add.s32 	%r183, %r167, 19;
	cvt.rn.f32.s32 	%f7, %r183;
	setp.leu.f32 	%p19, %f1, %f7;
	@%p19 bra 	$L__BB0_14;
	add.s32 	%r185, %r167, 21;
	cvt.rn.f32.s32 	%f8, %r185;
	setp.leu.f32 	%p23, %f1, %f8;
	@%p23 bra 	$L__BB0_13;
	setp.eq.f32 	%p25, %f1, %f3;
	selp.b32 	%r279, 23, 22, %p25;
	bra.uni 	$L__BB0_32;
$L__BB0_13:
	setp.eq.f32 	%p24, %f1, %f8;
	selp.b32 	%r279, 21, 20, %p24;
	bra.uni 	$L__BB0_32;
$L__BB0_14:
	add.s32 	%r184, %r167, 17;
	cvt.rn.f32.s32 	%f9, %r184;
	setp.leu.f32 	%p20, %f1, %f9;
	@%p20 bra 	$L__BB0_16;
	setp.eq.f32 	%p22, %f1, %f7;
	selp.b32 	%r279, 19, 18, %p22;
	bra.uni 	$L__BB0_32;
$L__BB0_16:
	setp.eq.f32 	%p21, %f1, %f9;
	selp.b32 	%r279, 17, 16, %p21;
	bra.uni 	$L__BB0_32;
$L__BB0_17:
	add.s32 	%r175, %r167, 7;
	cvt.rn.f32.s32 	%f10, %r175;
	setp.leu.f32 	%p3, %f1, %f10;
	@%p3 bra 	$L__BB0_25;
	add.s32 	%r179, %r167, 11;
	cvt.rn.f32.s32 	%f11, %r179;
	setp.leu.f32 	%p11, %f1, %f11;
	@%p11 bra 	$L__BB0_22;
	add.s32 	%r181, %r167, 13;
	cvt.rn.f32.s32 	%f12, %r181;
	setp.leu.f32 	%p15, %f1, %f12;
	@%p15 bra 	$L__BB0_21;
	setp.eq.f32 	%p17, %f1, %f2;
	selp.b32 	%r279, 15, 14, %p17;
	bra.uni 	$L__BB0_32;
$L__BB0_21:
	setp.eq.f32 	%p16, %f1, %f12;
	selp.b32 	%r279, 13, 12, %p16;
	bra.uni 	$L__BB0_32;
$L__BB0_22:
	add.s32 	%r180, %r167, 9;
	cvt.rn.f32.s32 	%f13, %r180;
	setp.leu.f32 	%p12, %f1, %f13;
	@%p12 bra 	$L__BB0_24;
	setp.eq.f32 	%p14, %f1, %f11;
	selp.b32 	%r279, 11, 10, %p14;
	bra.uni 	$L__BB0_32;
$L__BB0_24:
	setp.eq.f32 	%p13, %f1, %f13;
	selp.b32 	%r279, 9, 8, %p13;
	bra.uni 	$L__BB0_32;
$L__BB0_25:
	add.s32 	%r176, %r167, 3;
	cvt.rn.f32.s32 	%f14, %r176;
	setp.leu.f32 	%p4, %f1, %f14;
	@%p4 bra 	$L__BB0_29;
	add.s32 	%r178, %r167, 5;
	cvt.rn.f32.s32 	%f15, %r178;
	setp.leu.f32 	%p8, %f1, %f15;
	@%p8 bra 	$L__BB0_28;
	setp.eq.f32 	%p10, %f1, %f10;
	selp.b32 	%r279, 7, 6, %p10;
	bra.uni 	$L__BB0_32;
$L__BB0_28:
	setp.eq.f32 	%p9, %f1, %f15;
	selp.b32 	%r279, 5, 4, %p9;
	bra.uni 	$L__BB0_32;
$L__BB0_29:
	add.s32 	%r177, %r167, 1;
	cvt.rn.f32.s32 	%f16, %r177;
	setp.leu.f32 	%p5, %f1, %f16;
	@%p5 bra 	$L__BB0_31;
	setp.eq.f32 	%p7, %f1, %f14;
	selp.b32 	%r279, 3, 2, %p7;
	bra.uni 	$L__BB0_32;
$L__BB0_31:
	setp.eq.f32 	%p6, %f1, %f16;
	selp.u32 	%r279, 1, 0, %p6;
$L__BB0_32:
	cvt.rn.f32.u32 	%f18, %r279;
	cvta.to.global.u64 	%rd9, %rd3;
	add.s64 	%rd11, %rd9, %rd7;
	st.global.f32 	[%rd11], %f18;
	st.shared.u32 	[%r3], %r279;
	and.b32  	%r190, %r1, 31;
	setp.ne.s32 	%p33, %r190, 0;
	@%p33 bra 	$L__BB0_190;
	st.local.u32 	[%rd1], %r279;
	ld.shared.u32 	%r21, [%r3+4];
	setp.eq.s32 	%p34, %r21, %r279;
	mov.b32 	%r281, 1;
	@%p34 bra 	$L__BB0_35;
	st.local.u32 	[%rd1+4], %r21;
	mov.b32 	%r281, 2;
$L__BB0_35:
	ld.shared.u32 	%r23, [%r3+8];
	setp.eq.s32 	%p35, %r23, %r279;
	setp.eq.s32 	%p36, %r23, %r21;
	or.pred  	%p37, %p35, %p36;
	@%p37 bra 	$L__BB0_37;
	mul.wide.u32 	%rd12, %r281, 4;
	add.s64 	%rd13, %rd1, %rd12;
	st.local.u32 	[%rd13], %r23;
	add.s32 	%r281, %r281, 1;
$L__BB0_37:
	ld.shared.u32 	%r26, [%r3+12];
	setp.eq.s32 	%p38, %r26, %r279;
	mov.u32 	%r282, %r281;
	@%p38 bra 	$L__BB0_42;
	setp.eq.s32 	%p39, %r281, 1;
	@%p39 bra 	$L__BB0_41;
	ld.local.u32 	%r193, [%rd1+4];
	setp.eq.s32 	%p40, %r26, %r193;
	mov.u32 	%r282, %r281;
	@%p40 bra 	$L__BB0_42;
	setp.ne.s32 	%p41, %r281, 2;
	ld.local.u32 	%r195, [%rd1+8];
	setp.eq.s32 	%p42, %r26, %r195;
	and.pred  	%p43, %p41, %p42;
	mov.b32 	%r282, 3;
	@%p43 bra 	$L__BB0_42;
$L__BB0_41:
	mul.wide.u32 	%rd14, %r281, 4;
	add.s64 	%rd15, %rd1, %rd14;
	st.local.u32 	[%rd15], %r26;
	add.s32 	%r282, %r281, 1;
$L__BB0_42:
	ld.shared.u32 	%r29, [%r3+16];
	setp.eq.s32 	%p44, %r29, %r279;
	mov.u32 	%r284, %r282;
	@%p44 bra 	$L__BB0_49;
	setp.eq.s32 	%p45, %r282, 1;
	@%p45 bra 	$L__BB0_48;
	ld.local.u32 	%r197, [%rd1+4];
	setp.eq.s32 	%p46, %r29, %r197;
	mov.u32 	%r284, %r282;
	@%p46 bra 	$L__BB0_49;
	setp.eq.s32 	%p47, %r282, 2;
	@%p47 bra 	$L__BB0_48;
	ld.local.u32 	%r198, [%rd1+8];
	setp.eq.s32 	%p48, %r29, %r198;
	mov.u32 	%r284, %r282;
	@%p48 bra 	$L__BB0_49;
	setp.ne.s32 	%p49, %r282, 3;
	ld.local.u32 	%r200, [%rd1+12];
	setp.eq.s32 	%p50, %r29, %r200;
	and.pred  	%p51, %p49, %p50;
	mov.b32 	%r284, 4;
	@%p51 bra 	$L__BB0_49;
$L__BB0_48:
	mul.wide.u32 	%rd16, %r282, 4;
	add.s64 	%rd17, %rd1, %rd16;
	st.local.u32 	[%rd17], %r29;
	add.s32 	%r284, %r282, 1;
	ld.local.u32 	%r279, [%rd1];
$L__BB0_49:
	ld.shared.u32 	%r34, [%r3+20];
	setp.eq.s32 	%p52, %r34, %r279;
	mov.u32 	%r286, %r284;
	@%p52 bra 	$L__BB0_58;
	setp.eq.s32 	%p53, %r284, 1;
	@%p53 bra 	$L__BB0_57;
	ld.local.u32 	%r202, [%rd1+4];
	setp.eq.s32 	%p54, %r34, %r202;
	mov.u32 	%r286, %r284;
	@%p54 bra 	$L__BB0_58;
	setp.eq.s32 	%p55, %r284, 2;
	@%p55 bra 	$L__BB0_57;
	ld.local.u32 	%r203, [%rd1+8];
	setp.eq.s32 	%p56, %r34, %r203;
	mov.u32 	%r286, %r284;
	@%p56 bra 	$L__BB0_58;
	setp.eq.s32 	%p57, %r284, 3;
	@%p57 bra 	$L__BB0_57;
	ld.local.u32 	%r204, [%rd1+12];
	setp.eq.s32 	%p58, %r34, %r204;
	mov.u32 	%r286, %r284;
	@%p58 bra 	$L__BB0_58;
	setp.ne.s32 	%p59, %r284, 4;
	ld.local.u32 	%r206, [%rd1+16];
	setp.eq.s32 	%p60, %r34, %r206;
	and.pred  	%p61, %p59, %p60;
	mov.b32 	%r286, 5;
	@%p61 bra 	$L__BB0_58;
$L__BB0_57:
	mul.wide.u32 	%rd18, %r284, 4;
	add.s64 	%rd19, %rd1, %rd18;
	st.local.u32 	[%rd19], %r34;
	add.s32 	%r286, %r284, 1;
	ld.local.u32 	%r279, [%rd1];
$L__BB0_58:
	ld.shared.u32 	%r39, [%r3+24];
	setp.eq.s32 	%p62, %r39, %r279;
	mov.u32 	%r288, %r286;
	@%p62 bra 	$L__BB0_69;
	setp.eq.s32 	%p63, %r286, 1;
	@%p63 bra 	$L__BB0_68;
	ld.local.u32 	%r208, [%rd1+4];
	setp.eq.s32 	%p64, %r39, %r208;
	mov.u32 	%r288, %r286;
	@%p64 bra 	$L__BB0_69;
	setp.eq.s32 	%p65, %r286, 2;
	@%p65 bra 	$L__BB0_68;
	ld.local.u32 	%r209, [%rd1+8];
	setp.eq.s32 	%p66, %r39, %r209;
	mov.u32 	%r288, %r286;
	@%p66 bra 	$L__BB0_69;
	setp.eq.s32 	%p67, %r286, 3;
	@%p67 bra 	$L__BB0_68;
	ld.local.u32 	%r210, [%rd1+12];
	setp.eq.s32 	%p68, %r39, %r210;
	mov.u32 	%r288, %r286;
	@%p68 bra 	$L__BB0_69;
	setp.eq.s32 	%p69, %r286, 4;
	@%p69 bra 	$L__BB0_68;
	ld.local.u32 	%r211, [%rd1+16];
	setp.eq.s32 	%p70, %r39, %r211;
	mov.u32 	%r288, %r286;
	@%p70 bra 	$L__BB0_69;
	setp.ne.s32 	%p71, %r286, 5;
	ld.local.u32 	%r213, [%rd1+20];
	setp.eq.s32 	%p72, %r39, %r213;
	and.pred  	%p73, %p71, %p72;
	mov.b32 	%r288, 6;
	@%p73 bra 	$L__BB0_69;
$L__BB0_68:
	mul.wide.u32 	%rd20, %r286, 4;
	add.s64 	%rd21, %rd1, %rd20;
	st.local.u32 	[%rd21], %r39;
	add.s32 	%r288, %r286, 1;
	ld.local.u32 	%r279, [%rd1];
$L__BB0_69:
	ld.shared.u32 	%r44, [%r3+28];
	setp.eq.s32 	%p74, %r44, %r279;
	mov.u32 	%r290, %r288;
	@%p74 bra 	$L__BB0_82;
	setp.eq.s32 	%p75, %r288, 1;
	@%p75 bra 	$L__BB0_81;
	ld.local.u32 	%r215, [%rd1+4];
	setp.eq.s32 	%p76, %r44, %r215;
	mov.u32 	%r290, %r288;
	@%p76 bra 	$L__BB0_82;
	setp.eq.s32 	%p77, %r288, 2;
	@%p77 bra 	$L__BB0_81;
	ld.local.u32 	%r216, [%rd1+8];
	setp.eq.s32 	%p78, %r44, %r216;
	mov.u32 	%r290, %r288;
	@%p78 bra 	$L__BB0_82;
	setp.eq.s32 	%p79, %r288, 3;
	@%p79 bra 	$L__BB0_81;
	ld.local.u32 	%r217, [%rd1+12];
	setp.eq.s32 	%p80, %r44, %r217;
	mov.u32 	%r290, %r288;
	@%p80 bra 	$L__BB0_82;
	setp.eq.s32 	%p81, %r288, 4;
	@%p81 bra 	$L__BB0_81;
	ld.local.u32 	%r218, [%rd1+16];
	setp.eq.s32 	%p82, %r44, %r218;
	mov.u32 	%r290, %r288;
	@%p82 bra 	$L__BB0_82;
	setp.eq.s32 	%p83, %r288, 5;
	@%p83 bra 	$L__BB0_81;
	ld.local.u32 	%r219, [%rd1+20];
	setp.eq.s32 	%p84, %r44, %r219;
	mov.u32 	%r290, %r288;
	@%p84 bra 	$L__BB0_82;
	setp.ne.s32 	%p85, %r288, 6;
	ld.local.u32 	%r221, [%rd1+24];
	setp.eq.s32 	%p86, %r44, %r221;
	and.pred  	%p87, %p85, %p86;
	mov.b32 	%r290, 7;
	@%p87 bra 	$L__BB0_82;
$L__BB0_81:
	mul.wide.u32 	%rd22, %r288, 4;
	add.s64 	%rd23, %rd1, %rd22;
	st.local.u32 	[%rd23], %r44;
	add.s32 	%r290, %r288, 1;
	ld.local.u32 	%r279, [%rd1];
$L__BB0_82:
	ld.shared.u32 	%r49, [%r3+32];
	setp.eq.s32 	%p88, %r49, %r279;
	mov.u32 	%r291, %r290;
	@%p88 bra 	$L__BB0_97;
	setp.eq.s32 	%p89, %r290, 1;
	@%p89 bra 	$L__BB0_96;
	ld.local.u32 	%r223, [%rd1+4];
	setp.eq.s32 	%p90, %r49, %r223;
	mov.u32 	%r291, %r290;
	@%p90 bra 	$L__BB0_97;
	setp.eq.s32 	%p91, %r290, 2;
	@%p91 bra 	$L__BB0_96;
	ld.local.u32 	%r224, [%rd1+8];
	setp.eq.s32 	%p92, %r49, %r224;
	mov.u32 	%r291, %r290;
	@%p92 bra 	$L__BB0_97;
	setp.eq.s32 	%p93, %r290, 3;
	@%p93 bra 	$L__BB0_96;
	ld.local.u32 	%r225, [%rd1+12];
	setp.eq.s32 	%p94, %r49, %r225;
	mov.u32 	%r291, %r290;
	@%p94 bra 	$L__BB0_97;
	setp.eq.s32 	%p95, %r290, 4;
	@%p95 bra 	$L__BB0_96;
	ld.local.u32 	%r226, [%rd1+16];
	setp.eq.s32 	%p96, %r49, %r226;
	mov.u32 	%r291, %r290;
	@%p96 bra 	$L__BB0_97;
	setp.eq.s32 	%p97, %r290, 5;
	@%p97 bra 	$L__BB0_96;
	ld.local.u32 	%r227, [%rd1+20];
	setp.eq.s32 	%p98, %r49, %r227;
	mov.u32 	%r291, %r290;
	@%p98 bra 	$L__BB0_97;
	setp.eq.s32 	%p99, %r290, 6;
	@%p99 bra 	$L__BB0_96;
	ld.local.u32 	%r228, [%rd1+24];
	setp.eq.s32 	%p100, %r49, %r228;
	mov.u32 	%r291, %r290;
	@%p100 bra 	$L__BB0_97;
	setp.ne.s32 	%p101, %r290, 7;
	ld.local.u32 	%r230, [%rd1+28];
	setp.eq.s32 	%p102, %r49, %r230;
	and.pred  	%p103, %p101, %p102;
	mov.b32 	%r291, 8;
	@%p103 bra 	$L__BB0_97;
$L__BB0_96:
	mul.wide.u32 	%rd24, %r290, 4;
	add.s64 	%rd25, %rd1, %rd24;
	st.local.u32 	[%rd25], %r49;
	add.s32 	%r291, %r290, 1;
$L__BB0_97:
	ld.shared.u32 	%r52, [%r3+36];
	mov.b32 	%r292, 0;
$L__BB0_98:
	mul.wide.u32 	%rd26, %r292, 4;
	add.s64 	%rd27, %rd1, %rd26;
	ld.local.u32 	%r233, [%rd27];
	setp.eq.s32 	%p104, %r52, %r233;
	@%p104 bra 	$L__BB0_101;
	add.s32 	%r292, %r292, 1;
	setp.ne.s32 	%p105, %r292, %r291;
	@%p105 bra 	$L__BB0_98;
	mul.wide.u32 	%rd28, %r291, 4;
	add.s64 	%rd29, %rd1, %rd28;
	st.local.u32 	[%rd29], %r52;
	add.s32 	%r291, %r291, 1;
$L__BB0_101:
	ld.shared.u32 	%r57, [%r3+40];
	mov.b32 	%r294, 0;
$L__BB0_102:
	mul.wide.u32 	%rd30, %r294, 4;
	add.s64 	%rd31, %rd1, %rd30;
	ld.local.u32 	%r235, [%rd31];
	setp.eq.s32 	%p106, %r57, %r235;
	@%p106 bra 	$L__BB0_105;
	add.s32 	%r294, %r294, 1;
	setp.ne.s32 	%p107, %r294, %r291;
	@%p107 bra 	$L__BB0_102;
	mul.wide.u32 	%rd32, %r291, 4;
	add.s64 	%rd33, %rd1, %rd32;
	st.local.u32 	[%rd33], %r57;
	add.s32 	%r291, %r291, 1;
$L__BB0_105:
	ld.shared.u32 	%r62, [%r3+44];
	mov.b32 	%r296, 0;
$L__BB0_106:
	mul.wide.u32 	%rd34, %r296, 4;
	add.s64 	%rd35, %rd1, %rd34;
	ld.local.u32 	%r237, [%rd35];
	setp.eq.s32 	%p108, %r62, %r237;
	@%p108 bra 	$L__BB0_109;
	add.s32 	%r296, %r296, 1;
	setp.ne.s32 	%p109, %r296, %r291;
	@%p109 bra 	$L__BB0_106;
	mul.wide.u32 	%rd36, %r291, 4;
	add.s64 	%rd37, %rd1, %rd36;
	st.local.u32 	[%rd37], %r62;
	add.s32 	%r291, %r291, 1;
$L__BB0_109:
	ld.shared.u32 	%r67, [%r3+48];
	mov.b32 	%r298, 0;
$L__BB0_110:
	mul.wide.u32 	%rd38, %r298, 4;
	add.s64 	%rd39, %rd1, %rd38;
	ld.local.u32 	%r239, [%rd39];
	setp.eq.s32 	%p110, %r67, %r239;
	@%p110 bra 	$L__BB0_113;
	add.s32 	%r298, %r298, 1;
	setp.ne.s32 	%p111, %r298, %r291;
	@%p111 bra 	$L__BB0_110;
	mul.wide.u32 	%rd40, %r291, 4;
	add.s64 	%rd41, %rd1, %rd40;
	st.local.u32 	[%rd41], %r67;
	add.s32 	%r291, %r291, 1;
$L__BB0_113:
	ld.shared.u32 	%r72, [%r3+52];
	mov.b32 	%r300, 0;
$L__BB0_114:
	mul.wide.u32 	%rd42, %r300, 4;
	add.s64 	%rd43, %rd1, %rd42;
	ld.local.u32 	%r241, [%rd43];
	setp.eq.s32 	%p112, %r72, %r241;
	@%p112 bra 	$L__BB0_117;
	add.s32 	%r300, %r300, 1;
	setp.ne.s32 	%p113, %r300, %r291;
	@%p113 bra 	$L__BB0_114;
	mul.wide.u32 	%rd44, %r291, 4;
	add.s64 	%rd45, %rd1, %rd44;
	st.local.u32 	[%rd45], %r72;
	add.s32 	%r291, %r291, 1;
$L__BB0_117:
	ld.shared.u32 	%r77, [%r3+56];
	mov.b32 	%r302, 0;
$L__BB0_118:
	mul.wide.u32 	%rd46, %r302, 4;
	add.s64 	%rd47, %rd1, %rd46;
	ld.local.u32 	%r243, [%rd47];
	setp.eq.s32 	%p114, %r77, %r243;
	@%p114 bra 	$L__BB0_121;
	add.s32 	%r302, %r302, 1;
	setp.ne.s32 	%p115, %r302, %r291;
	@%p115 bra 	$L__BB0_118;
	mul.wide.u32 	%rd48, %r291, 4;
	add.s64 	%rd49, %rd1, %rd48;
	st.local.u32 	[%rd49], %r77;
	add.s32 	%r291, %r291, 1;
$L__BB0_121:
	ld.shared.u32 	%r82, [%r3+60];
	mov.b32 	%r304, 0;
$L__BB0_122:
	mul.wide.u32 	%rd50, %r304, 4;
	add.s64 	%rd51, %rd1, %rd50;
	ld.local.u32 	%r245, [%rd51];
	setp.eq.s32 	%p116, %r82, %r245;
	@%p116 bra 	$L__BB0_125;
	add.s32 	%r304, %r304, 1;
	setp.ne.s32 	%p117, %r304, %r291;
	@%p117 bra 	$L__BB0_122;
	mul.wide.u32 	%rd52, %r291, 4;
	add.s64 	%rd53, %rd1, %rd52;
	st.local.u32 	[%rd53], %r82;
	add.s32 	%r291, %r291, 1;
$L__BB0_125:
	ld.shared.u32 	%r87, [%r3+64];
	mov.b32 	%r306, 0;
$L__BB0_126:
	mul.wide.u32 	%rd54, %r306, 4;
	add.s64 	%rd55, %rd1, %rd54;
	ld.local.u32 	%r247, [%rd55];
	setp.eq.s32 	%p118, %r87, %r247;
	@%p118 bra 	$L__BB0_129;
	add.s32 	%r306, %r306, 1;
	setp.ne.s32 	%p119, %r306, %r291;
	@%p119 bra 	$L__BB0_126;
	mul.wide.u32 	%rd56, %r291, 4;
	add.s64 	%rd57, %rd1, %rd56;
	st.local.u32 	[%rd57], %r87;
	add.s32 	%r291, %r291, 1;
$L__BB0_129:
	ld.shared.u32 	%r92, [%r3+68];
	mov.b32 	%r308, 0;
$L__BB0_130:
	mul.wide.u32 	%rd58, %r308, 4;
	add.s64 	%rd59, %rd1, %rd58;
	ld.local.u32 	%r249, [%rd59];
	setp.eq.s32 	%p120, %r92, %r249;
	@%p120 bra 	$L__BB0_133;
	add.s32 	%r308, %r308, 1;
	setp.ne.s32 	%p121, %r308, %r291;
	@%p121 bra 	$L__BB0_130;
	mul.wide.u32 	%rd60, %r291, 4;
	add.s64 	%rd61, %rd1, %rd60;
	st.local.u32 	[%rd61], %r92;
	add.s32 	%r291, %r291, 1;
$L__BB0_133:
	ld.shared.u32 	%r97, [%r3+72];
	mov.b32 	%r310, 0;
$L__BB0_134:
	mul.wide.u32 	%rd62, %r310, 4;
	add.s64 	%rd63, %rd1, %rd62;
	ld.local.u32 	%r251, [%rd63];
	setp.eq.s32 	%p122, %r97, %r251;
	@%p122 bra 	$L__BB0_137;
	add.s32 	%r310, %r310, 1;
	setp.ne.s32 	%p123, %r310, %r291;
	@%p123 bra 	$L__BB0_134;
	mul.wide.u32 	%rd64, %r291, 4;
	add.s64 	%rd65, %rd1, %rd64;
	st.local.u32 	[%rd65], %r97;
	add.s32 	%r291, %r291, 1;
$L__BB0_137:
	ld.shared.u32 	%r102, [%r3+76];
	mov.b32 	%r312, 0;
$L__BB0_138:
	mul.wide.u32 	%rd66, %r312, 4;
	add.s64 	%rd67, %rd1, %rd66;
	ld.local.u32 	%r253, [%rd67];
	setp.eq.s32 	%p124, %r102, %r253;
	@%p124 bra 	$L__BB0_141;
	add.s32 	%r312, %r312, 1;
	setp.ne.s32 	%p125, %r312, %r291;
	@%p125 bra 	$L__BB0_138;
	mul.wide.u32 	%rd68, %r291, 4;
	add.s64 	%rd69, %rd1, %rd68;
	st.local.u32 	[%rd69], %r102;
	add.s32 	%r291, %r291, 1;
$L__BB0_141:
	ld.shared.u32 	%r107, [%r3+80];
	mov.b32 	%r314, 0;
$L__BB0_142:
	mul.wide.u32 	%rd70, %r314, 4;
	add.s64 	%rd71, %rd1, %rd70;
	ld.local.u32 	%r255, [%rd71];
	setp.eq.s32 	%p126, %r107, %r255;
	@%p126 bra 	$L__BB0_145;
	add.s32 	%r314, %r314, 1;
	setp.ne.s32 	%p127, %r314, %r291;
	@%p127 bra 	$L__BB0_142;
	mul.wide.u32 	%rd72, %r291, 4;
	add.s64 	%rd73, %rd1, %rd72;
	st.local.u32 	[%rd73], %r107;
	add.s32 	%r291, %r291, 1;
$L__BB0_145:
	ld.shared.u32 	%r112, [%r3+84];
	mov.b32 	%r316, 0;
$L__BB0_146:
	mul.wide.u32 	%rd74, %r316, 4;
	add.s64 	%rd75, %rd1, %rd74;
	ld.local.u32 	%r257, [%rd75];
	setp.eq.s32 	%p128, %r112, %r257;
	@%p128 bra 	$L__BB0_149;
	add.s32 	%r316, %r316, 1;
	setp.ne.s32 	%p129, %r316, %r291;
	@%p129 bra 	$L__BB0_146;
	mul.wide.u32 	%rd76, %r291, 4;
	add.s64 	%rd77, %rd1, %rd76;
	st.local.u32 	[%rd77], %r112;
	add.s32 	%r291, %r291, 1;
$L__BB0_149:
	ld.shared.u32 	%r117, [%r3+88];
	mov.b32 	%r318, 0;
$L__BB0_150:
	mul.wide.u32 	%rd78, %r318, 4;
	add.s64 	%rd79, %rd1, %rd78;
	ld.local.u32 	%r259, [%rd79];
	setp.eq.s32 	%p130, %r117, %r259;
	@%p130 bra 	$L__BB0_153;
	add.s32 	%r318, %r318, 1;
	setp.ne.s32 	%p131, %r318, %r291;
	@%p131 bra 	$L__BB0_150;
	mul.wide.u32 	%rd80, %r291, 4;
	add.s64 	%rd81, %rd1, %rd80;
	st.local.u32 	[%rd81], %r117;
	add.s32 	%r291, %r291, 1;
$L__BB0_153:
	ld.shared.u32 	%r122, [%r3+92];
	mov.b32 	%r320, 0;
$L__BB0_154:
	mul.wide.u32 	%rd82, %r320, 4;
	add.s64 	%rd83, %rd1, %rd82;
	ld.local.u32 	%r261, [%rd83];
	setp.eq.s32 	%p132, %r122, %r261;
	@%p132 bra 	$L__BB0_157;
	add.s32 	%r320, %r320, 1;
	setp.ne.s32 	%p133, %r320, %r291;
	@%p133 bra 	$L__BB0_154;
	mul.wide.u32 	%rd84, %r291, 4;
	add.s64 	%rd85, %rd1, %rd84;
	st.local.u32 	[%rd85], %r122;
	add.s32 	%r291, %r291, 1;
$L__BB0_157:
	ld.shared.u32 	%r127, [%r3+96];
	mov.b32 	%r322, 0;
$L__BB0_158:
	mul.wide.u32 	%rd86, %r322, 4;
	add.s64 	%rd87, %rd1, %rd86;
	ld.local.u32 	%r263, [%rd87];
	setp.eq.s32 	%p134, %r127, %r263;
	@%p134 bra 	$L__BB0_161;
	add.s32 	%r322, %r322, 1;
	setp.ne.s32 	%p135, %r322, %r291;
	@%p135 bra 	$L__BB0_158;
	mul.wide.u32 	%rd88, %r291, 4;
	add.s64 	%rd89, %rd1, %rd88;
	st.local.u32 	[%rd89], %r127;
	add.s32 	%r291, %r291, 1;
$L__BB0_161:
	ld.shared.u32 	%r132, [%r3+100];
	mov.b32 	%r324, 0;
$L__BB0_162:
	mul.wide.u32 	%rd90, %r324, 4;
	add.s64 	%rd91, %rd1, %rd90;
	ld.local.u32 	%r265, [%rd91];
	setp.eq.s32 	%p136, %r132, %r265;
	@%p136 bra 	$L__BB0_165;
	add.s32 	%r324, %r324, 1;
	setp.ne.s32 	%p137, %r324, %r291;
	@%p137 bra 	$L__BB0_162;
	mul.wide.u32 	%rd92, %r291, 4;
	add.s64 	%rd93, %rd1, %rd92;
	st.local.u32 	[%rd93], %r132;
	add.s32 	%r291, %r291, 1;
$L__BB0_165:
	ld.shared.u32 	%r137, [%r3+104];
	mov.b32 	%r326, 0;
$L__BB0_166:
	mul.wide.u32 	%rd94, %r326, 4;
	add.s64 	%rd95, %rd1, %rd94;
	ld.local.u32 	%r267, [%rd95];
	setp.eq.s32 	%p138, %r137, %r267;
	@%p138 bra 	$L__BB0_169;
	add.s32 	%r326, %r326, 1;
	setp.ne.s32 	%p139, %r326, %r291;
	@%p139 bra 	$L__BB0_166;
	mul.wide.u32 	%rd96, %r291, 4;
	add.s64 	%rd97, %rd1, %rd96;
	st.local.u32 	[%rd97], %r137;
	add.s32 	%r291, %r291, 1;
$L__BB0_169:
	ld.shared.u32 	%r142, [%r3+108];
	mov.b32 	%r328, 0;
$L__BB0_170:
	mul.wide.u32 	%rd98, %r328, 4;
	add.s64 	%rd99, %rd1, %rd98;
	ld.local.u32 	%r269, [%rd99];
	setp.eq.s32 	%p140, %r142, %r269;
	@%p140 bra 	$L__BB0_173;
	add.s32 	%r328, %r328, 1;
	setp.ne.s32 	%p141, %r328, %r291;
	@%p141 bra 	$L__BB0_170;
	mul.wide.u32 	%rd100, %r291, 4;
	add.s64 	%rd101, %rd1, %rd100;
	st.local.u32 	[%rd101], %r142;
	add.s32 	%r291, %r291, 1;
$L__BB0_173:
	ld.shared.u32 	%r147, [%r3+112];
	mov.b32 	%r330, 0;
$L__BB0_174:
	mul.wide.u32 	%rd102, %r330, 4;
	add.s64 	%rd103, %rd1, %rd102;
	ld.local.u32 	%r271, [%rd103];
	setp.eq.s32 	%p142, %r147, %r271;
	@%p142 bra 	$L__BB0_177;
	add.s32 	%r330, %r330, 1;
	setp.ne.s32 	%p143, %r330, %r291;
	@%p143 bra 	$L__BB0_174;
	mul.wide.u32 	%rd104, %r291, 4;
	add.s64 	%rd105, %rd1, %rd104;
	st.local.u32 	[%rd105], %r147;
	add.s32 	%r291, %r291, 1;
$L__BB0_177:
	ld.shared.u32 	%r152, [%r3+116];
	mov.b32 	%r332, 0;
$L__BB0_178:
	mul.wide.u32 	%rd106, %r332, 4;
	add.s64 	%rd107, %rd1, %rd106;
	ld.local.u32 	%r273, [%rd107];
	setp.eq.s32 	%p144, %r152, %r273;
	@%p144 bra 	$L__BB0_181;
	add.s32 	%r332, %r332, 1;
	setp.ne.s32 	%p145, %r332, %r291;
	@%p145 bra 	$L__BB0_178;
	mul.wide.u32 	%rd108, %r291, 4;
	add.s64 	%rd109, %rd1, %rd108;
	st.local.u32 	[%rd109], %r152;
	add.s32 	%r291, %r291, 1;
$L__BB0_181:
	ld.shared.u32 	%r157, [%r3+120];
	mov.b32 	%r334, 0;
$L__BB0_182:
	mul.wide.u32 	%rd110, %r334, 4;
	add.s64 	%rd111, %rd1, %rd110;
	ld.local.u32 	%r275, [%rd111];
	setp.eq.s32 	%p146, %r157, %r275;
	@%p146 bra 	$L__BB0_185;
	add.s32 	%r334, %r334, 1;
	setp.ne.s32 	%p147, %r334, %r291;
	@%p147 bra 	$L__BB0_182;
	mul.wide.u32 	%rd112, %r291, 4;
	add.s64 	%rd113, %rd1, %rd112;
	st.local.u32 	[%rd113], %r157;
	add.s32 	%r291, %r291, 1;
$L__BB0_185:
	ld.shared.u32 	%r162, [%r3+124];
	mov.b32 	%r336, 0;
$L__BB0_186:
	mul.wide.u32 	%rd114, %r336, 4;
	add.s64 	%rd115, %rd1, %rd114;
	ld.local.u32 	%r277, [%rd115];
	setp.eq.s32 	%p148, %r162, %r277;
	@%p148 bra 	$L__BB0_188;
	add.s32 	%r336, %r336, 1;
	setp.eq.s32 	%p149, %r336, %r291;
	@%p149 bra 	$L__BB0_189;
	bra.uni 	$L__BB0_186;
$L__BB0_188:
	add.s32 	%r291, %r291, -1;
$L__BB0_189:
	cvta.to.global.u64 	%rd116, %rd4;
	mul.wide.u32 	%rd117, %r291, 4;
	add.s64 	%rd118, %rd116, %rd117;
	atom.global.add.u32 	%r278, [%rd118], 1;
$L__BB0_190:
	ret;

}


// ===== COMPILED SASS (sm_100) =====

	.target	sm_100

	.elftype	@"ET_EXEC"


//--------------------- .note.nv.tkinfo           --------------------------
	.section	.note.nv.tkinfo,"",@"SHT_NOTE"
	.sectionflags	@"SHF_NOTE_NV_TKINFO"
	.tkinfo
        /*0018*/ 	.word	0x00000002
        /*0030*/ 	.string	""
        /*0030*/ 	.string	"ptxas"
        /*0030*/ 	.string	"Cuda compilation tools, release 13.0, V13.0.88"
        /*0030*/ 	.string	"Build cuda_13.0.r13.0/compiler.36424714_0"
        /*0030*/ 	.string	"-arch sm_100 -m 64 "



//--------------------- .note.nv.cuinfo           --------------------------
	.section	.note.nv.cuinfo,"",@"SHT_NOTE"
	.sectionflags	@"SHF_NOTE_NV_CUINFO"
        /*0018*/ 	.short	0x0002
        /*001a*/ 	.short	0x0064
        /*001c*/ 	.short	0x0082
	.zero		2


//--------------------- .nv.info                  --------------------------
	.section	.nv.info,"",@"SHT_CUDA_INFO"
	.align	4


	//----- nvinfo : EIATTR_REGCOUNT
	.align		4
        /*0000*/ 	.byte	0x04, 0x2f
        /*0002*/ 	.short	(.L_1 - .L_0)
	.align		4
.L_0:
        /*0004*/ 	.word	index@(_Z9RF_kernelPfiiiiiS_Pi)
        /*0008*/ 	.word	0x00000013


	//----- nvinfo : EIATTR_FRAME_SIZE
	.align		4
.L_1:
        /*000c*/ 	.byte	0x04, 0x11
        /*000e*/ 	.short	(.L_3 - .L_2)
	.align		4
.L_2:
        /*0010*/ 	.word	index@(_Z9RF_kernelPfiiiiiS_Pi)
        /*0014*/ 	.word	0x00000080


	//----- nvinfo : EIATTR_MIN_STACK_SIZE
	.align		4
.L_3:
        /*0018*/ 	.byte	0x04, 0x12
        /*001a*/ 	.short	(.L_5 - .L_4)
	.align		4
.L_4:
        /*001c*/ 	.word	index@(_Z9RF_kernelPfiiiiiS_Pi)
        /*0020*/ 	.word	0x00000080
.L_5:


//--------------------- .nv.compat                --------------------------
	.section	.nv.compat,"",@"SHT_CUDA_COMPAT_INFO"
	.align	4
        /*0000*/ 	.byte	0x02, 0x09, 0x00, 0x00, 0x02, 0x02, 0x01, 0x00, 0x02, 0x05, 0x05, 0x00, 0x03, 0x07, 0x01, 0x01
        /*0010*/ 	.byte	0x02, 0x03, 0x00, 0x00, 0x02, 0x06, 0x01, 0x00, 0x04, 0x0b, 0x08, 0x00, 0x09, 0x00, 0x00, 0x00
        /*0020*/ 	.byte	0x00, 0x00, 0x00, 0x00


//--------------------- .nv.info._Z9RF_kernelPfiiiiiS_Pi --------------------------
	.section	.nv.info._Z9RF_kernelPfiiiiiS_Pi,"",@"SHT_CUDA_INFO"
	.sectionflags	@""
	.align	4


	//----- nvinfo : EIATTR_CUDA_API_VERSION
	.align		4
        /*0000*/ 	.byte	0x04, 0x37
        /*0002*/ 	.short	(.L_7 - .L_6)
.L_6:
        /*0004*/ 	.word	0x00000082


	//----- nvinfo : EIATTR_KPARAM_INFO
	.align		4
.L_7:
        /*0008*/ 	.byte	0x04, 0x17
        /*000a*/ 	.short	(.L_9 - .L_8)
.L_8:
        /*000c*/ 	.word	0x00000000
        /*0010*/ 	.short	0x0007
        /*0012*/ 	.short	0x0028
        /*0014*/ 	.byte	0x00, 0xf5, 0x21, 0x00


	//----- nvinfo : EIATTR_KPARAM_INFO
	.align		4
.L_9:
        /*0018*/ 	.byte	0x04, 0x17
        /*001a*/ 	.short	(.L_11 - .L_10)
.L_10:
        /*001c*/ 	.word	0x00000000
        /*0020*/ 	.short	0x0006
        /*0022*/ 	.short	0x0020
        /*0024*/ 	.byte	0x00, 0xf5, 0x21, 0x00


	//----- nvinfo : EIATTR_KPARAM_INFO
	.align		4
.L_11:
        /*0028*/ 	.byte	0x04, 0x17
        /*002a*/ 	.short	(.L_13 - .L_12)
.L_12:
        /*002c*/ 	.word	0x00000000
        /*0030*/ 	.short	0x0005
        /*0032*/ 	.short	0x0018
        /*0034*/ 	.byte	0x00, 0xf0, 0x11, 0x00


	//----- nvinfo : EIATTR_KPARAM_INFO
	.align		4
.L_13:
        /*0038*/ 	.byte	0x04, 0x17
        /*003a*/ 	.short	(.L_15 - .L_14)
.L_14:
        /*003c*/ 	.word	0x00000000
        /*0040*/ 	.short	0x0004
        /*0042*/ 	.short	0x0014
        /*0044*/ 	.byte	0x00, 0xf0, 0x11, 0x00


	//----- nvinfo : EIATTR_KPARAM_INFO
	.align		4
.L_15:
        /*0048*/ 	.byte	0x04, 0x17
        /*004a*/ 	.short	(.L_17 - .L_16)
.L_16:
        /*004c*/ 	.word	0x00000000
        /*0050*/ 	.short	0x0003
        /*0052*/ 	.short	0x0010
        /*0054*/ 	.byte	0x00, 0xf0, 0x11, 0x00


	//----- nvinfo : EIATTR_KPARAM_INFO
	.align		4
.L_17:
        /*0058*/ 	.byte	0x04, 0x17
        /*005a*/ 	.short	(.L_19 - .L_18)
.L_18:
        /*005c*/ 	.word	0x00000000
        /*0060*/ 	.short	0x0002
        /*0062*/ 	.short	0x000c
        /*0064*/ 	.byte	0x00, 0xf0, 0x11, 0x00


	//----- nvinfo : EIATTR_KPARAM_INFO
	.align		4
.L_19:
        /*0068*/ 	.byte	0x04, 0x17
        /*006a*/ 	.short	(.L_21 - .L_20)
.L_20:
        /*006c*/ 	.word	0x00000000
        /*0070*/ 	.short	0x0001
        /*0072*/ 	.short	0x0008
        /*0074*/ 	.byte	0x00, 0xf0, 0x11, 0x00


	//----- nvinfo : EIATTR_KPARAM_INFO
	.align		4
.L_21:
        /*0078*/ 	.byte	0x04, 0x17
        /*007a*/ 	.short	(.L_23 - .L_22)
.L_22:
        /*007c*/ 	.word	0x00000000
        /*0080*/ 	.short	0x0000
        /*0082*/ 	.short	0x0000
        /*0084*/ 	.byte	0x00, 0xf5, 0x21, 0x00


	//----- nvinfo : EIATTR_SPARSE_MMA_MASK
	.align		4
.L_23:
        /*0088*/ 	.byte	0x03, 0x50
        /*008a*/ 	.short	0x0000


	//----- nvinfo : EIATTR_MAXREG_COUNT
	.align		4
        /*008c*/ 	.byte	0x03, 0x1b
        /*008e*/ 	.short	0x00ff


	//----- nvinfo : EIATTR_MERCURY_ISA_VERSION
	.align		4
        /*0090*/ 	.byte	0x03, 0x5f
        /*0092*/ 	.short	0x0101


	//----- nvinfo : EIATTR_VRC_CTA_INIT_COUNT
	.align		4
        /*0094*/ 	.byte	0x02, 0x4a
	.zero		1
	.zero		1


	//----- nvinfo : EIATTR_EXIT_INSTR_OFFSETS
	.align		4
        /*0098*/ 	.byte	0x04, 0x1c
        /*009a*/ 	.short	(.L_25 - .L_24)


	//   ....[0]....
.L_24:
        /*009c*/ 	.word	0x000000d0


	//   ....[1]....
        /*00a0*/ 	.word	0x00000870


	//   ....[2]....
        /*00a4*/ 	.word	0x00003120


	//----- nvinfo : EIATTR_CRS_STACK_SIZE
	.align		4
.L_25:
        /*00a8*/ 	.byte	0x04, 0x1e
        /*00aa*/ 	.short	(.L_27 - .L_26)
.L_26:
        /*00ac*/ 	.word	0x00000000


	//----- nvinfo : EIATTR_CBANK_PARAM_SIZE
	.align		4
.L_27:
        /*00b0*/ 	.byte	0x03, 0x19
        /*00b2*/ 	.short	0x0030


	//----- nvinfo : EIATTR_PARAM_CBANK
	.align		4
        /*00b4*/ 	.byte	0x04, 0x0a
        /*00b6*/ 	.short	(.L_29 - .L_28)
	.align		4
.L_28:
        /*00b8*/ 	.word	index@(.nv.constant0._Z9RF_kernelPfiiiiiS_Pi)
        /*00bc*/ 	.short	0x0380
        /*00be*/ 	.short	0x0030


	//----- nvinfo : EIATTR_SW_WAR
	.align		4
.L_29:
        /*00c0*/ 	.byte	0x04, 0x36
        /*00c2*/ 	.short	(.L_31 - .L_30)
.L_30:
        /*00c4*/ 	.word	0x00000008
.L_31:


//--------------------- .nv.callgraph             --------------------------
	.section	.nv.callgraph,"",@"SHT_CUDA_CALLGRAPH"
	.align	4
	.sectionentsize	8
	.align		4
        /*0000*/ 	.word	0x00000000
	.align		4
        /*0004*/ 	.word	0xffffffff
	.align		4
        /*0008*/ 	.word	0x00000000
	.align		4
        /*000c*/ 	.word	0xfffffffe
	.align		4
        /*0010*/ 	.word	0x00000000
	.align		4
        /*0014*/ 	.word	0xfffffffd
	.align		4
        /*0018*/ 	.word	0x00000000
	.align		4
        /*001c*/ 	.word	0xfffffffc


//--------------------- .text._Z9RF_kernelPfiiiiiS_Pi --------------------------
	.section	.text._Z9RF_kernelPfiiiiiS_Pi,"ax",@progbits
	.align	128
        .global         _Z9RF_kernelPfiiiiiS_Pi
        .type           _Z9RF_kernelPfiiiiiS_Pi,@function
        .size           _Z9RF_kernelPfiiiiiS_Pi,(.L_x_116 - _Z9RF_kernelPfiiiiiS_Pi)
        .other          _Z9RF_kernelPfiiiiiS_Pi,@"STO_CUDA_ENTRY STV_DEFAULT"
_Z9RF_kernelPfiiiiiS_Pi:
.text._Z9RF_kernelPfiiiiiS_Pi:
[----:B------:R-:W0:Y:S01]  /*0000*/  LDC R1, c[0x0][0x37c] ;  /* 0x0000df00ff017b82 */ /* 0x000e220000000800 */
[----:B------:R-:W1:Y:S07]  /*0010*/  S2R R2, SR_TID.X ;  /* 0x0000000000027919 */ /* 0x000e6e0000002100 */
[----:B------:R-:W1:Y:S01]  /*0020*/  S2UR UR6, SR_CTAID.X ;  /* 0x00000000000679c3 */ /* 0x000e620000002500 */
[----:B------:R-:W2:Y:S01]  /*0030*/  LDCU UR7, c[0x0][0x388] ;  /* 0x00007100ff0777ac */ /* 0x000ea20008000800 */
[----:B0-----:R-:W-:Y:S01]  /*0040*/  VIADD R1, R1, 0xffffff80 ;  /* 0xffffff8001017836 */ /* 0x001fe20000000000 */
[----:B------:R-:W-:-:S05]  /*0050*/  UMOV UR4, 0x400 ;  /* 0x0000040000047882 */ /* 0x000fca0000000000 */
[----:B------:R-:W1:Y:S08]  /*0060*/  LDC R3, c[0x0][0x360] ;  /* 0x0000d800ff037b82 */ /* 0x000e700000000800 */
[----:B------:R-:W0:Y:S01]  /*0070*/  S2UR UR5, SR_CgaCtaId ;  /* 0x00000000000579c3 */ /* 0x000e220000008800 */
[----:B-1----:R-:W-:-:S05]  /*0080*/  IMAD R4, R3, UR6, R2 ;  /* 0x0000000603047c24 */ /* 0x002fca000f8e0202 */
[----:B--2---:R-:W-:Y:S01]  /*0090*/  ISETP.GE.AND P0, PT, R4, UR7, PT ;  /* 0x0000000704007c0c */ /* 0x004fe2000bf06270 */
[----:B0-----:R-:W-:-:S06]  /*00a0*/  ULEA UR4, UR5, UR4, 0x18 ;  /* 0x0000000405047291 */ /* 0x001fcc000f8ec0ff */
[----:B------:R-:W-:-:S05]  /*00b0*/  LEA R3, R2, UR4, 0x2 ;  /* 0x0000000402037c11 */ /* 0x000fca000f8e10ff */
[----:B------:R0:W-:Y:S01]  /*00c0*/  STS [R3], RZ ;  /* 0x000000ff03007388 */ /* 0x0001e20000000800 */
[----:B------:R-:W-:Y:S05]  /*00d0*/  @P0 EXIT ;  /* 0x000000000000094d */ /* 0x000fea0003800000 */
[----:B------:R-:W1:Y:S01]  /*00e0*/  LDC.64 R6, c[0x0][0x380] ;  /* 0x0000e000ff067b82 */ /* 0x000e620000000a00 */
[----:B------:R-:W2:Y:S07]  /*00f0*/  LDCU.64 UR4, c[0x0][0x358] ;  /* 0x00006b00ff0477ac */ /* 0x000eae0008000a00 */
[----:B------:R-:W3:Y:S01]  /*0100*/  LDC R8, c[0x0][0x38c] ;  /* 0x0000e300ff087b82 */ /* 0x000ee20000000800 */
[----:B-1----:R-:W-:-:S05]  /*0110*/  IMAD.WIDE R6, R4, 0x4, R6 ;  /* 0x0000000404067825 */ /* 0x002fca00078e0206 */
[----:B--2---:R-:W2:Y:S01]  /*0120*/  LDG.E R0, desc[UR4][R6.64] ;  /* 0x0000000406007981 */ /* 0x004ea2000c1e1900 */
[----:B------:R-:W-:Y:S01]  /*0130*/  BSSY.RECONVERGENT B0, `(.L_x_0) ;  /* 0x000006d000007945 */ /* 0x000fe20003800200 */
[----:B---3--:R-:W-:-:S05]  /*0140*/  VIADD R5, R8, 0xf ;  /* 0x0000000f08057836 */ /* 0x008fca0000000000 */
[----:B------:R-:W-:-:S04]  /*0150*/  I2FP.F32.S32 R5, R5 ;  /* 0x0000000500057245 */ /* 0x000fc80000201400 */
[----:B--2---:R-:W-:-:S13]  /*0160*/  FSETP.GT.AND P0, PT, R0, R5, PT ;  /* 0x000000050000720b */ /* 0x004fda0003f04000 */
[----:B------:R-:W-:Y:S05]  /*0170*/  @!P0 BRA `(.L_x_1) ;  /* 0x0000000000d88947 */ /* 0x000fea0003800000 */
[----:B------:R-:W-:-:S05]  /*0180*/  VIADD R5, R8, 0x17 ;  /* 0x0000001708057836 */ /* 0x000fca0000000000 */
[----:B------:R-:W-:-:S04]  /*0190*/  I2FP.F32.S32 R5, R5 ;  /* 0x0000000500057245 */ /* 0x000fc80000201400 */
[----:B------:R-:W-:-:S13]  /*01a0*/  FSETP.GT.AND P0, PT, R0, R5, PT ;  /* 0x000000050000720b */ /* 0x000fda0003f04000 */
        /* <DEDUP_REMOVED lines=8> */
[----:B------:R-:W-:Y:S01]  /*0230*/  @P0 VIADD R6, R8, 0x1f ;  /* 0x0000001f08060836 */ /* 0x000fe20000000000 */
[----:B------:R-:W-:Y:S01]  /*0240*/  @!P0 FSETP.NEU.AND P2, PT, R0, R5, PT ;  /* 0x000000050000820b */ /* 0x000fe20003f4d000 */
[----:B------:R-:W-:-:S03]  /*0250*/  @!P0 IMAD.MOV.U32 R5, RZ, RZ, 0x1d ;  /* 0x0000001dff058424 */ /* 0x000fc600078e00ff */
[----:B------:R-:W-:Y:S01]  /*0260*/  @P0 I2FP.F32.S32 R7, R6 ;  /* 0x0000000600070245 */ /* 0x000fe20000201400 */
[----:B------:R-:W-:-:S03]  /*0270*/  @P0 IMAD.MOV.U32 R6, RZ, RZ, 0x1f ;  /* 0x0000001fff060424 */ /* 0x000fc600078e00ff */
[----:B------:R-:W-:-:S04]  /*0280*/  @P0 FSETP.NEU.AND P1, PT, R0, R7, PT ;  /* 0x000000070000020b */ /* 0x000fc80003f2d000 */
[----:B------:R-:W-:Y:S02]  /*0290*/  @P0 SEL R0, R6, 0x1e, !P1 ;  /* 0x0000001e06000807 */ /* 0x000fe40004800000 */
[----:B------:R-:W-:Y:S01]  /*02a0*/  @!P0 SEL R0, R5, 0x1c, !P2 ;  /* 0x0000001c05008807 */ /* 0x000fe20005000000 */
[----:B------:R-:W-:Y:S06]  /*02b0*/  BRA `(.L_x_4) ;  /* 0x0000000400507947 */ /* 0x000fec0003800000 */
.L_x_3:
[----:B------:R-:W-:-:S05]  /*02c0*/  VIADD R6, R8, 0x19 ;  /* 0x0000001908067836 */ /* 0x000fca0000000000 */
[----:B------:R-:W-:-:S04]  /*02d0*/  I2FP.F32.S32 R7, R6 ;  /* 0x0000000600077245 */ /* 0x000fc80000201400 */
[----:B------:R-:W-:-:S13]  /*02e0*/  FSETP.GT.AND P0, PT, R0, R7, PT ;  /* 0x000000070000720b */ /* 0x000fda0003f04000 */
[C---:B------:R-:W-:Y:S01]  /*02f0*/  @P0 FSETP.NEU.AND P1, PT, R0.reuse, R5, PT ;  /* 0x000000050000020b */ /* 0x040fe20003f2d000 */
[----:B------:R-:W-:Y:S01]  /*0300*/  @P0 IMAD.MOV.U32 R5, RZ, RZ, 0x1b ;  /* 0x0000001bff050424 */ /* 0x000fe200078e00ff */
[----:B------:R-:W-:Y:S01]  /*0310*/  @!P0 FSETP.NEU.AND P2, PT, R0, R7, PT ;  /* 0x000000070000820b */ /* 0x000fe20003f4d000 */
[----:B------:R-:W-:-:S03]  /*0320*/  @!P0 IMAD.MOV.U32 R6, RZ, RZ, 0x19 ;  /* 0x00000019ff068424 */ /* 0x000fc600078e00ff */
[----:B------:R-:W-:Y:S02]  /*0330*/  @P0 SEL R0, R5, 0x1a, !P1 ;  /* 0x0000001a05000807 */ /* 0x000fe40004800000 */
[----:B------:R-:W-:Y:S01]  /*0340*/  @!P0 SEL R0, R6, 0x18, !P2 ;  /* 0x0000001806008807 */ /* 0x000fe20005000000 */
[----:B------:R-:W-:Y:S06]  /*0350*/  BRA `(.L_x_4) ;  /* 0x0000000400287947 */ /* 0x000fec0003800000 */
.L_x_2:
[----:B------:R-:W-:-:S05]  /*0360*/  VIADD R6, R8, 0x13 ;  /* 0x0000001308067836 */ /* 0x000fca0000000000 */
[----:B------:R-:W-:-:S04]  /*0370*/  I2FP.F32.S32 R7, R6 ;  /* 0x0000000600077245 */ /* 0x000fc80000201400 */
[----:B------:R-:W-:-:S13]  /*0380*/  FSETP.GT.AND P0, PT, R0, R7, PT ;  /* 0x000000070000720b */ /* 0x000fda0003f04000 */
[----:B------:R-:W-:Y:S05]  /*0390*/  @!P0 BRA `(.L_x_5) ;  /* 0x0000000000288947 */ /* 0x000fea0003800000 */
        /* <DEDUP_REMOVED lines=10> */
.L_x_5:
[----:B------:R-:W-:-:S04]  /*0440*/  IADD3 R5, PT, PT, R8, 0x11, RZ ;  /* 0x0000001108057810 */ /* 0x000fc80007ffe0ff */
[----:B------:R-:W-:-:S04]  /*0450*/  I2FP.F32.S32 R5, R5 ;  /* 0x0000000500057245 */ /* 0x000fc80000201400 */
[----:B------:R-:W-:-:S13]  /*0460*/  FSETP.GT.AND P0, PT, R0, R5, PT ;  /* 0x000000050000720b */ /* 0x000fda0003f04000 */
[----:B------:R-:W-:Y:S01]  /*0470*/  @P0 IMAD.MOV.U32 R6, RZ, RZ, 0x13 ;  /* 0x00000013ff060424 */ /* 0x000fe200078e00ff */
[C---:B------:R-:W-:Y:S01]  /*0480*/  @!P0 FSETP.NEU.AND P2, PT, R0.reuse, R5, PT ;  /* 0x000000050000820b */ /* 0x040fe20003f4d000 */
[----:B------:R-:W-:Y:S01]  /*0490*/  @!P0 IMAD.MOV.U32 R5, RZ, RZ, 0x11 ;  /* 0x00000011ff058424 */ /* 0x000fe200078e00ff */
[----:B------:R-:W-:-:S04]  /*04a0*/  @P0 FSETP.NEU.AND P1, PT, R0, R7, PT ;  /* 0x000000070000020b */ /* 0x000fc80003f2d000 */
[----:B------:R-:W-:Y:S02]  /*04b0*/  @P0 SEL R0, R6, 0x12, !P1 ;  /* 0x0000001206000807 */ /* 0x000fe40004800000 */
[----:B------:R-:W-:Y:S01]  /*04c0*/  @!P0 SEL R0, R5, 0x10, !P2 ;  /* 0x0000001005008807 */ /* 0x000fe20005000000 */
[----:B------:R-:W-:Y:S06]  /*04d0*/  BRA `(.L_x_4) ;  /* 0x0000000000c87947 */ /* 0x000fec0003800000 */
.L_x_1:
        /* <DEDUP_REMOVED lines=18> */
.L_x_7:
[----:B------:R-:W-:-:S05]  /*0600*/  VIADD R5, R8, 0x9 ;  /* 0x0000000908057836 */ /* 0x000fca0000000000 */
        /* <DEDUP_REMOVED lines=9> */
.L_x_6:
[----:B------:R-:W-:-:S05]  /*06a0*/  VIADD R5, R8, 0x3 ;  /* 0x0000000308057836 */ /* 0x000fca0000000000 */
[----:B------:R-:W-:-:S04]  /*06b0*/  I2FP.F32.S32 R5, R5 ;  /* 0x0000000500057245 */ /* 0x000fc80000201400 */
[----:B------:R-:W-:-:S13]  /*06c0*/  FSETP.GT.AND P0, PT, R0, R5, PT ;  /* 0x000000050000720b */ /* 0x000fda0003f04000 */
[----:B------:R-:W-:Y:S05]  /*06d0*/  @!P0 BRA `(.L_x_8) ;  /* 0x0000000000288947 */ /* 0x000fea0003800000 */
[----:B------:R-:W-:-:S05]  /*06e0*/  VIADD R5, R8, 0x5 ;  /* 0x0000000508057836 */ /* 0x000fca0000000000 */
[----:B------:R-:W-:-:S04]  /*06f0*/  I2FP.F32.S32 R5, R5 ;  /* 0x0000000500057245 */ /* 0x000fc80000201400 */
[----:B------:R-:W-:-:S13]  /*0700*/  FSETP.GT.AND P0, PT, R0, R5, PT ;  /* 0x000000050000720b */ /* 0x000fda0003f04000 */
[----:B------:R-:W-:Y:S01]  /*0710*/  @P0 IMAD.MOV.U32 R6, RZ, RZ, 0x7 ;  /* 0x00000007ff060424 */ /* 0x000fe200078e00ff */
[C---:B------:R-:W-:Y:S02]  /*0720*/  @P0 FSETP.NEU.AND P1, PT, R0.reuse, R7, PT ;  /* 0x000000070000020b */ /* 0x040fe40003f2d000 */
[----:B------:R-:W-:Y:S02]  /*0730*/  @!P0 FSETP.NEU.AND P2, PT, R0, R5, PT ;  /* 0x000000050000820b */ /* 0x000fe40003f4d000 */
[----:B------:R-:W-:Y:S02]  /*0740*/  @!P0 MOV R5, 0x5 ;  /* 0x0000000500058802 */ /* 0x000fe40000000f00 */
[----:B------:R-:W-:Y:S02]  /*0750*/  @P0 SEL R0, R6, 0x6, !P1 ;  /* 0x0000000606000807 */ /* 0x000fe40004800000 */
[----:B------:R-:W-:Y:S01]  /*0760*/  @!P0 SEL R0, R5, 0x4, !P2 ;  /* 0x0000000405008807 */ /* 0x000fe20005000000 */
[----:B------:R-:W-:Y:S06]  /*0770*/  BRA `(.L_x_4) ;  /* 0x0000000000207947 */ /* 0x000fec0003800000 */
.L_x_8:
[----:B------:R-:W-:-:S05]  /*0780*/  VIADD R6, R8, 0x1 ;  /* 0x0000000108067836 */ /* 0x000fca0000000000 */
[----:B------:R-:W-:-:S04]  /*0790*/  I2FP.F32.S32 R7, R6 ;  /* 0x0000000600077245 */ /* 0x000fc80000201400 */
[----:B------:R-:W-:-:S13]  /*07a0*/  FSETP.GT.AND P0, PT, R0, R7, PT ;  /* 0x000000070000720b */ /* 0x000fda0003f04000 */
[C---:B------:R-:W-:Y:S01]  /*07b0*/  @P0 FSETP.NEU.AND P1, PT, R0.reuse, R5, PT ;  /* 0x000000050000020b */ /* 0x040fe20003f2d000 */
[----:B------:R-:W-:Y:S01]  /*07c0*/  @P0 IMAD.MOV.U32 R5, RZ, RZ, 0x3 ;  /* 0x00000003ff050424 */ /* 0x000fe200078e00ff */
[----:B------:R-:W-:-:S04]  /*07d0*/  @!P0 FSETP.NEU.AND P2, PT, R0, R7, PT ;  /* 0x000000070000820b */ /* 0x000fc80003f4d000 */
[----:B------:R-:W-:Y:S02]  /*07e0*/  @P0 SEL R0, R5, 0x2, !P1 ;  /* 0x0000000205000807 */ /* 0x000fe40004800000 */
[----:B------:R-:W-:-:S07]  /*07f0*/  @!P0 SEL R0, RZ, 0x1, P2 ;  /* 0x00000001ff008807 */ /* 0x000fce0001000000 */
.L_x_4:
[----:B------:R-:W-:Y:S05]  /*0800*/  BSYNC.RECONVERGENT B0 ;  /* 0x0000000000007941 */ /* 0x000fea0003800200 */
.L_x_0:
[----:B------:R-:W1:Y:S01]  /*0810*/  LDC.64 R6, c[0x0][0x3a0] ;  /* 0x0000e800ff067b82 */ /* 0x000e620000000a00 */
[----:B------:R-:W-:Y:S01]  /*0820*/  LOP3.LUT P0, RZ, R2, 0x1f, RZ, 0xc0, !PT ;  /* 0x0000001f02ff7812 */ /* 0x000fe2000780c0ff */
[----:B------:R2:W-:Y:S01]  /*0830*/  STS [R3], R0 ;  /* 0x0000000003007388 */ /* 0x0005e20000000800 */
[----:B------:R-:W-:Y:S01]  /*0840*/  I2FP.F32.U32 R9, R0 ;  /* 0x0000000000097245 */ /* 0x000fe20000201000 */
[----:B-1----:R-:W-:-:S05]  /*0850*/  IMAD.WIDE R4, R4, 0x4, R6 ;  /* 0x0000000404047825 */ /* 0x002fca00078e0206 */
[----:B------:R2:W-:Y:S05]  /*0860*/  STG.E desc[UR4][R4.64], R9 ;  /* 0x0000000904007986 */ /* 0x0005ea000c101904 */
[----:B------:R-:W-:Y:S05]  /*0870*/  @P0 EXIT ;  /* 0x000000000000094d */ /* 0x000fea0003800000 */
[----:B------:R-:W1:Y:S01]  /*0880*/  LDS R2, [R3+0x4] ;  /* 0x0000040003027984 */ /* 0x000e620000000800 */
[----:B--2---:R-:W-:Y:S01]  /*0890*/  IMAD.MOV.U32 R4, RZ, RZ, 0x1 ;  /* 0x00000001ff047424 */ /* 0x004fe200078e00ff */
[----:B------:R-:W-:Y:S02]  /*08a0*/  BSSY.RECONVERGENT B0, `(.L_x_9) ;  /* 0x0000021000007945 */ /* 0x000fe40003800200 */
[----:B------:R-:W2:Y:S04]  /*08b0*/  LDS R5, [R3+0x8] ;  /* 0x0000080003057984 */ /* 0x000ea80000000800 */
[----:B------:R-:W3:Y:S04]  /*08c0*/  LDS R7, [R3+0xc] ;  /* 0x00000c0003077984 */ /* 0x000ee80000000800 */
[----:B------:R4:W-:Y:S01]  /*08d0*/  STL [R1], R0 ;  /* 0x0000000001007387 */ /* 0x0009e20000100800 */
[----:B-1----:R-:W-:-:S02]  /*08e0*/  ISETP.NE.AND P1, PT, R2, R0, PT ;  /* 0x000000000200720c */ /* 0x002fc40003f25270 */
[----:B--2---:R-:W-:-:S04]  /*08f0*/  ISETP.NE.AND P0, PT, R5, R2, PT ;  /* 0x000000020500720c */ /* 0x004fc80003f05270 */
[----:B------:R-:W-:-:S07]  /*0900*/  ISETP.EQ.OR P0, PT, R5, R0, !P0 ;  /* 0x000000000500720c */ /* 0x000fce0004702670 */
[----:B------:R-:W-:Y:S01]  /*0910*/  @P1 IMAD.MOV.U32 R4, RZ, RZ, 0x2 ;  /* 0x00000002ff041424 */ /* 0x000fe200078e00ff */
[----:B------:R4:W-:Y:S01]  /*0920*/  @P1 STL [R1+0x4], R2 ;  /* 0x0000040201001387 */ /* 0x0009e20000100800 */
[----:B---3--:R-:W-:-:S04]  /*0930*/  ISETP.NE.AND P1, PT, R7, R0, PT ;  /* 0x000000000700720c */ /* 0x008fc80003f25270 */
[C---:B------:R-:W-:Y:S02]  /*0940*/  @!P0 IMAD R8, R4.reuse, 0x4, R1 ;  /* 0x0000000404088824 */ /* 0x040fe400078e0201 */
[----:B------:R-:W-:-:S03]  /*0950*/  @!P0 VIADD R4, R4, 0x1 ;  /* 0x0000000104048836 */ /* 0x000fc60000000000 */
[----:B------:R4:W-:Y:S01]  /*0960*/  @!P0 STL [R8], R5 ;  /* 0x0000000508008387 */ /* 0x0009e20000100800 */
[----:B------:R-:W-:-:S03]  /*0970*/  IMAD.MOV.U32 R6, RZ, RZ, R4 ;  /* 0x000000ffff067224 */ /* 0x000fc600078e0004 */
[----:B------:R-:W-:Y:S05]  /*0980*/  @!P1 BRA `(.L_x_10) ;  /* 0x0000000000489947 */ /* 0x000fea0003800000 */
[----:B------:R-:W-:Y:S01]  /*0990*/  ISETP.NE.AND P0, PT, R4, 0x1, PT ;  /* 0x000000010400780c */ /* 0x000fe20003f05270 */
[----:B------:R-:W-:-:S12]  /*09a0*/  BSSY.RELIABLE B1, `(.L_x_11) ;  /* 0x000000d000017945 */ /* 0x000fd80003800100 */
[----:B------:R-:W-:Y:S05]  /*09b0*/  @!P0 BRA `(.L_x_12) ;  /* 0x00000000002c8947 */ /* 0x000fea0003800000 */
[----:B----4-:R-:W2:Y:S01]  /*09c0*/  LDL R2, [R1+0x4] ;  /* 0x0000040001027983 */ /* 0x010ea20000100800 */
[----:B------:R-:W-:Y:S01]  /*09d0*/  IMAD.MOV.U32 R6, RZ, RZ, R4 ;  /* 0x000000ffff067224 */ /* 0x000fe200078e0004 */
[----:B--2---:R-:W-:-:S13]  /*09e0*/  ISETP.NE.AND P0, PT, R7, R2, PT ;  /* 0x000000020700720c */ /* 0x004fda0003f05270 */
[----:B------:R-:W-:Y:S05]  /*09f0*/  @!P0 BREAK.RELIABLE B1 ;  /* 0x0000000000018942 */ /* 0x000fea0003800100 */
[----:B------:R-:W-:Y:S05]  /*0a00*/  @!P0 BRA `(.L_x_10) ;  /* 0x0000000000288947 */ /* 0x000fea0003800000 */
[----:B------:R-:W2:Y:S01]  /*0a10*/  LDL R2, [R1+0x8] ;  /* 0x0000080001027983 */ /* 0x000ea20000100800 */
[----:B------:R-:W-:Y:S01]  /*0a20*/  ISETP.NE.AND P1, PT, R4, 0x2, PT ;  /* 0x000000020400780c */ /* 0x000fe20003f25270 */
[----:B------:R-:W-:Y:S01]  /*0a30*/  IMAD.MOV.U32 R6, RZ, RZ, 0x3 ;  /* 0x00000003ff067424 */ /* 0x000fe200078e00ff */
[----:B--2---:R-:W-:-:S13]  /*0a40*/  ISETP.NE.AND P0, PT, R7, R2, PT ;  /* 0x000000020700720c */ /* 0x004fda0003f05270 */
[----:B------:R-:W-:Y:S05]  /*0a50*/  @!P0 BREAK.RELIABLE P1, B1 ;  /* 0x0000000000018942 */ /* 0x000fea0000800100 */
[----:B------:R-:W-:Y:S05]  /*0a60*/  @!P0 BRA P1, `(.L_x_10) ;  /* 0x0000000000108947 */ /* 0x000fea0000800000 */
.L_x_12:
[----:B------:R-:W-:Y:S05]  /*0a70*/  BSYNC.RELIABLE B1 ;  /* 0x0000000000017941 */ /* 0x000fea0003800100 */
.L_x_11:
[C---:B----4-:R-:W-:Y:S02]  /*0a80*/  IMAD R2, R4.reuse, 0x4, R1 ;  /* 0x0000000404027824 */ /* 0x050fe400078e0201 */
[----:B------:R-:W-:-:S03]  /*0a90*/  VIADD R6, R4, 0x1 ;  /* 0x0000000104067836 */ /* 0x000fc60000000000 */
[----:B------:R1:W-:Y:S04]  /*0aa0*/  STL [R2], R7 ;  /* 0x0000000702007387 */ /* 0x0003e80000100800 */
.L_x_10:
[----:B------:R-:W-:Y:S05]  /*0ab0*/  BSYNC.RECONVERGENT B0 ;  /* 0x0000000000007941 */ /* 0x000fea0003800200 */
.L_x_9:
[----:B------:R-:W-:Y:S05]  /*0ac0*/  WARPSYNC.ALL ;  /* 0x0000000000007948 */ /* 0x000fea0003800000 */
[----:B----4-:R-:W2:Y:S01]  /*0ad0*/  LDS R5, [R3+0x10] ;  /* 0x0000100003057984 */ /* 0x010ea20000000800 */
[----:B------:R-:W-:Y:S01]  /*0ae0*/  BSSY.RECONVERGENT B0, `(.L_x_13) ;  /* 0x000001d000007945 */ /* 0x000fe20003800200 */
[----:B-1----:R-:W-:Y:S01]  /*0af0*/  IMAD.MOV.U32 R2, RZ, RZ, R6 ;  /* 0x000000ffff027224 */ /* 0x002fe200078e0006 */
[----:B--2---:R-:W-:-:S13]  /*0b00*/  ISETP.NE.AND P0, PT, R5, R0, PT ;  /* 0x000000000500720c */ /* 0x004fda0003f05270 */
[----:B------:R-:W-:Y:S05]  /*0b10*/  @!P0 BRA `(.L_x_14) ;  /* 0x0000000000648947 */ /* 0x000fea0003800000 */
[----:B------:R-:W-:Y:S01]  /*0b20*/  ISETP.NE.AND P0, PT, R6, 0x1, PT ;  /* 0x000000010600780c */ /* 0x000fe20003f05270 */
[----:B------:R-:W-:-:S12]  /*0b30*/  BSSY.RELIABLE B1, `(.L_x_15) ;  /* 0x0000013000017945 */ /* 0x000fd80003800100 */
[----:B------:R-:W-:Y:S05]  /*0b40*/  @!P0 BRA `(.L_x_16) ;  /* 0x0000000000448947 */ /* 0x000fea0003800000 */
[----:B------:R-:W2:Y:S02]  /*0b50*/  LDL R2, [R1+0x4] ;  /* 0x0000040001027983 */ /* 0x000ea40000100800 */
[----:B--2---:R-:W-:Y:S01]  /*0b60*/  ISETP.NE.AND P0, PT, R5, R2, PT ;  /* 0x000000020500720c */ /* 0x004fe20003f05270 */
[----:B------:R-:W-:-:S12]  /*0b70*/  IMAD.MOV.U32 R2, RZ, RZ, R6 ;  /* 0x000000ffff027224 */ /* 0x000fd800078e0006 */
[----:B------:R-:W-:Y:S05]  /*0b80*/  @!P0 BREAK.RELIABLE B1 ;  /* 0x0000000000018942 */ /* 0x000fea0003800100 */
[----:B------:R-:W-:Y:S05]  /*0b90*/  @!P0 BRA `(.L_x_14) ;  /* 0x0000000000448947 */ /* 0x000fea0003800000 */
[----:B------:R-:W-:-:S13]  /*0ba0*/  ISETP.NE.AND P0, PT, R6, 0x2, PT ;  /* 0x000000020600780c */ /* 0x000fda0003f05270 */
[----:B------:R-:W-:Y:S05]  /*0bb0*/  @!P0 BRA `(.L_x_16) ;  /* 0x0000000000288947 */ /* 0x000fea0003800000 */
[----:B------:R-:W2:Y:S01]  /*0bc0*/  LDL.64 R8, [R1+0x8] ;  /* 0x0000080001087983 */ /* 0x000ea20000100a00 */
[----:B------:R-:W-:Y:S02]  /*0bd0*/  MOV R2, R6 ;  /* 0x0000000600027202 */ /* 0x000fe40000000f00 */
[----:B--2---:R-:W-:-:S13]  /*0be0*/  ISETP.NE.AND P0, PT, R5, R8, PT ;  /* 0x000000080500720c */ /* 0x004fda0003f05270 */
[----:B------:R-:W-:Y:S05]  /*0bf0*/  @!P0 BREAK.RELIABLE B1 ;  /* 0x0000000000018942 */ /* 0x000fea0003800100 */
[----:B------:R-:W-:Y:S05]  /*0c00*/  @!P0 BRA `(.L_x_14) ;  /* 0x0000000000288947 */ /* 0x000fea0003800000 */
[----:B------:R-:W-:Y:S01]  /*0c10*/  ISETP.NE.AND P0, PT, R5, R9, PT ;  /* 0x000000090500720c */ /* 0x000fe20003f05270 */
[----:B------:R-:W-:Y:S01]  /*0c20*/  IMAD.MOV.U32 R2, RZ, RZ, 0x4 ;  /* 0x00000004ff027424 */ /* 0x000fe200078e00ff */
[----:B------:R-:W-:-:S13]  /*0c30*/  ISETP.NE.AND P1, PT, R6, 0x3, PT ;  /* 0x000000030600780c */ /* 0x000fda0003f25270 */
[----:B------:R-:W-:Y:S05]  /*0c40*/  @!P0 BREAK.RELIABLE P1, B1 ;  /* 0x0000000000018942 */ /* 0x000fea0000800100 */
[----:B------:R-:W-:Y:S05]  /*0c50*/  @!P0 BRA P1, `(.L_x_14) ;  /* 0x0000000000148947 */ /* 0x000fea0000800000 */
.L_x_16:
[----:B------:R-:W-:Y:S05]  /*0c60*/  BSYNC.RELIABLE B1 ;  /* 0x0000000000017941 */ /* 0x000fea0003800100 */
.L_x_15:
[----:B------:R-:W-:-:S05]  /*0c70*/  IMAD R4, R6, 0x4, R1 ;  /* 0x0000000406047824 */ /* 0x000fca00078e0201 */
[----:B------:R1:W-:Y:S04]  /*0c80*/  STL [R4], R5 ;  /* 0x0000000504007387 */ /* 0x0003e80000100800 */
[----:B------:R1:W5:Y:S01]  /*0c90*/  LDL R0, [R1] ;  /* 0x0000000001007983 */ /* 0x0003620000100800 */
[----:B------:R-:W-:-:S07]  /*0ca0*/  VIADD R2, R6, 0x1 ;  /* 0x0000000106027836 */ /* 0x000fce0000000000 */
.L_x_14:
[----:B------:R-:W-:Y:S05]  /*0cb0*/  BSYNC.RECONVERGENT B0 ;  /* 0x0000000000007941 */ /* 0x000fea0003800200 */
.L_x_13:
[----:B------:R-:W-:Y:S05]  /*0cc0*/  WARPSYNC.ALL ;  /* 0x0000000000007948 */ /* 0x000fea0003800000 */
[----:B-1----:R-:W1:Y:S01]  /*0cd0*/  LDS R5, [R3+0x14] ;  /* 0x0000140003057984 */ /* 0x002e620000000800 */
[----:B------:R-:W-:Y:S01]  /*0ce0*/  BSSY.RECONVERGENT B0, `(.L_x_17) ;  /* 0x0000025000007945 */ /* 0x000fe20003800200 */
[----:B------:R-:W-:Y:S01]  /*0cf0*/  IMAD.MOV.U32 R4, RZ, RZ, R2 ;  /* 0x000000ffff047224 */ /* 0x000fe200078e0002 */
[----:B-1---5:R-:W-:-:S13]  /*0d00*/  ISETP.NE.AND P0, PT, R5, R0, PT ;  /* 0x000000000500720c */ /* 0x022fda0003f05270 */
        /* <DEDUP_REMOVED lines=23> */
[----:B------:R-:W2:Y:S01]  /*0e80*/  LDL R4, [R1+0x10] ;  /* 0x0000100001047983 */ /* 0x000ea20000100800 */
[----:B------:R-:W-:Y:S02]  /*0e90*/  ISETP.NE.AND P1, PT, R2, 0x4, PT ;  /* 0x000000040200780c */ /* 0x000fe40003f25270 */
[----:B--2---:R-:W-:Y:S01]  /*0ea0*/  ISETP.NE.AND P0, PT, R5, R4, PT ;  /* 0x000000040500720c */ /* 0x004fe20003f05270 */
[----:B------:R-:W-:-:S12]  /*0eb0*/  IMAD.MOV.U32 R4, RZ, RZ, 0x5 ;  /* 0x00000005ff047424 */ /* 0x000fd800078e00ff */
[----:B------:R-:W-:Y:S05]  /*0ec0*/  @!P0 BREAK.RELIABLE P1, B1 ;  /* 0x0000000000018942 */ /* 0x000fea0000800100 */
[----:B------:R-:W-:Y:S05]  /*0ed0*/  @!P0 BRA P1, `(.L_x_18) ;  /* 0x0000000000148947 */ /* 0x000fea0000800000 */
.L_x_20:
[----:B------:R-:W-:Y:S05]  /*0ee0*/  BSYNC.RELIABLE B1 ;  /* 0x0000000000017941 */ /* 0x000fea0003800100 */
.L_x_19:
[----:B------:R-:W-:-:S05]  /*0ef0*/  IMAD R6, R2, 0x4, R1 ;  /* 0x0000000402067824 */ /* 0x000fca00078e0201 */
[----:B------:R1:W-:Y:S04]  /*0f00*/  STL [R6], R5 ;  /* 0x0000000506007387 */ /* 0x0003e80000100800 */
[----:B------:R1:W5:Y:S01]  /*0f10*/  LDL R0, [R1] ;  /* 0x0000000001007983 */ /* 0x0003620000100800 */
[----:B------:R-:W-:-:S07]  /*0f20*/  VIADD R4, R2, 0x1 ;  /* 0x0000000102047836 */ /* 0x000fce0000000000 */
.L_x_18:
[----:B------:R-:W-:Y:S05]  /*0f30*/  BSYNC.RECONVERGENT B0 ;  /* 0x0000000000007941 */ /* 0x000fea0003800200 */
.L_x_17:
        /* <DEDUP_REMOVED lines=24> */
[----:B--2---:R-:W-:Y:S02]  /*10c0*/  ISETP.NE.AND P0, PT, R5, R2, PT ;  /* 0x000000020500720c */ /* 0x004fe40003f05270 */
[----:B------:R-:W-:-:S11]  /*10d0*/  MOV R2, R4 ;  /* 0x0000000400027202 */ /* 0x000fd60000000f00 */
[----:B------:R-:W-:Y:S05]  /*10e0*/  @!P0 BREAK.RELIABLE B1 ;  /* 0x0000000000018942 */ /* 0x000fea0003800100 */
[----:B------:R-:W-:Y:S05]  /*10f0*/  @!P0 BRA `(.L_x_22) ;  /* 0x0000000000448947 */ /* 0x000fea0003800000 */
[----:B------:R-:W-:-:S13]  /*1100*/  ISETP.NE.AND P0, PT, R4, 0x4, PT ;  /* 0x000000040400780c */ /* 0x000fda0003f05270 */
[----:B------:R-:W-:Y:S05]  /*1110*/  @!P0 BRA `(.L_x_24) ;  /* 0x0000000000288947 */ /* 0x000fea0003800000 */
[----:B------:R-:W2:Y:S01]  /*1120*/  LDL.64 R6, [R1+0x10] ;  /* 0x0000100001067983 */ /* 0x000ea20000100a00 */
[----:B------:R-:W-:Y:S01]  /*1130*/  IMAD.MOV.U32 R2, RZ, RZ, R4 ;  /* 0x000000ffff027224 */ /* 0x000fe200078e0004 */
        /* <DEDUP_REMOVED lines=8> */
.L_x_24:
[----:B------:R-:W-:Y:S05]  /*11c0*/  BSYNC.RELIABLE B1 ;  /* 0x0000000000017941 */ /* 0x000fea0003800100 */
.L_x_23:
[----:B------:R-:W-:-:S05]  /*11d0*/  IMAD R6, R4, 0x4, R1 ;  /* 0x0000000404067824 */ /* 0x000fca00078e0201 */
[----:B------:R1:W-:Y:S04]  /*11e0*/  STL [R6], R5 ;  /* 0x0000000506007387 */ /* 0x0003e80000100800 */
[----:B------:R1:W5:Y:S01]  /*11f0*/  LDL R0, [R1] ;  /* 0x0000000001007983 */ /* 0x0003620000100800 */
[----:B------:R-:W-:-:S07]  /*1200*/  VIADD R2, R4, 0x1 ;  /* 0x0000000104027836 */ /* 0x000fce0000000000 */
.L_x_22:
[----:B------:R-:W-:Y:S05]  /*1210*/  BSYNC.RECONVERGENT B0 ;  /* 0x0000000000007941 */ /* 0x000fea0003800200 */
.L_x_21:
        /* <DEDUP_REMOVED lines=35> */
[----:B------:R-:W-:-:S13]  /*1450*/  ISETP.NE.AND P0, PT, R2, 0x5, PT ;  /* 0x000000050200780c */ /* 0x000fda0003f05270 */
[----:B------:R-:W-:Y:S05]  /*1460*/  @!P0 BRA `(.L_x_28) ;  /* 0x0000000000288947 */ /* 0x000fea0003800000 */
[----:B------:R-:W-:Y:S01]  /*1470*/  ISETP.NE.AND P0, PT, R5, R7, PT ;  /* 0x000000070500720c */ /* 0x000fe20003f05270 */
        /* <DEDUP_REMOVED lines=9> */
.L_x_28:
[----:B------:R-:W-:Y:S05]  /*1510*/  BSYNC.RELIABLE B1 ;  /* 0x0000000000017941 */ /* 0x000fea0003800100 */
.L_x_27:
[----:B------:R-:W-:-:S05]  /*1520*/  IMAD R6, R2, 0x4, R1 ;  /* 0x0000000402067824 */ /* 0x000fca00078e0201 */
[----:B------:R1:W-:Y:S04]  /*1530*/  STL [R6], R5 ;  /* 0x0000000506007387 */ /* 0x0003e80000100800 */
[----:B------:R1:W5:Y:S01]  /*1540*/  LDL R0, [R1] ;  /* 0x0000000001007983 */ /* 0x0003620000100800 */
[----:B------:R-:W-:-:S07]  /*1550*/  VIADD R4, R2, 0x1 ;  /* 0x0000000102047836 */ /* 0x000fce0000000000 */
.L_x_26:
[----:B------:R-:W-:Y:S05]  /*1560*/  BSYNC.RECONVERGENT B0 ;  /* 0x0000000000007941 */ /* 0x000fea0003800200 */
.L_x_25:
[----:B------:R-:W-:Y:S05]  /*1570*/  WARPSYNC.ALL ;  /* 0x0000000000007948 */ /* 0x000fea0003800000 */
[----:B-1----:R-:W1:Y:S01]  /*1580*/  LDS R5, [R3+0x20] ;  /* 0x0000200003057984 */ /* 0x002e620000000800 */
[----:B------:R-:W-:Y:S01]  /*1590*/  BSSY.RECONVERGENT B0, `(.L_x_29) ;  /* 0x0000036000007945 */ /* 0x000fe20003800200 */
[----:B-1---5:R-:W-:Y:S02]  /*15a0*/  ISETP.NE.AND P0, PT, R5, R0, PT ;  /* 0x000000000500720c */ /* 0x022fe40003f05270 */
[----:B------:R-:W-:-:S11]  /*15b0*/  MOV R0, R4 ;  /* 0x0000000400007202 */ /* 0x000fd60000000f00 */
        /* <DEDUP_REMOVED lines=25> */
[----:B------:R-:W2:Y:S01]  /*1750*/  LDL.128 R8, [R1+0x10] ;  /* 0x0000100001087983 */ /* 0x000ea20000100c00 */
        /* <DEDUP_REMOVED lines=16> */
[----:B------:R-:W-:Y:S01]  /*1860*/  ISETP.NE.AND P0, PT, R5, R11, PT ;  /* 0x0000000b0500720c */ /* 0x000fe20003f05270 */
[----:B------:R-:W-:Y:S01]  /*1870*/  IMAD.MOV.U32 R0, RZ, RZ, 0x8 ;  /* 0x00000008ff007424 */ /* 0x000fe200078e00ff */
[----:B------:R-:W-:-:S13]  /*1880*/  ISETP.NE.AND P1, PT, R4, 0x7, PT ;  /* 0x000000070400780c */ /* 0x000fda0003f25270 */
[----:B------:R-:W-:Y:S05]  /*1890*/  @!P0 BREAK.RELIABLE P1, B1 ;  /* 0x0000000000018942 */ /* 0x000fea0000800100 */
[----:B------:R-:W-:Y:S05]  /*18a0*/  @!P0 BRA P1, `(.L_x_30) ;  /* 0x0000000000108947 */ /* 0x000fea0000800000 */
.L_x_32:
[----:B------:R-:W-:Y:S05]  /*18b0*/  BSYNC.RELIABLE B1 ;  /* 0x0000000000017941 */ /* 0x000fea0003800100 */
.L_x_31:
[C---:B------:R-:W-:Y:S02]  /*18c0*/  IMAD R2, R4.reuse, 0x4, R1 ;  /* 0x0000000404027824 */ /* 0x040fe400078e0201 */
[----:B------:R-:W-:-:S03]  /*18d0*/  VIADD R0, R4, 0x1 ;  /* 0x0000000104007836 */ /* 0x000fc60000000000 */
[----:B------:R1:W-:Y:S04]  /*18e0*/  STL [R2], R5 ;  /* 0x0000000502007387 */ /* 0x0003e80000100800 */
.L_x_30:
[----:B------:R-:W-:Y:S05]  /*18f0*/  BSYNC.RECONVERGENT B0 ;  /* 0x0000000000007941 */ /* 0x000fea0003800200 */
.L_x_29:
[----:B------:R-:W-:Y:S05]  /*1900*/  WARPSYNC.ALL ;  /* 0x0000000000007948 */ /* 0x000fea0003800000 */
[----:B-1----:R1:W2:Y:S01]  /*1910*/  LDS R2, [R3+0x24] ;  /* 0x0000240003027984 */ /* 0x0022a20000000800 */
[----:B------:R-:W-:Y:S01]  /*1920*/  BSSY.RECONVERGENT B0, `(.L_x_33) ;  /* 0x000000c000007945 */ /* 0x000fe20003800200 */
[----:B------:R-:W-:-:S07]  /*1930*/  IMAD.MOV.U32 R4, RZ, RZ, RZ ;  /* 0x000000ffff047224 */ /* 0x000fce00078e00ff */
.L_x_35:
[----:B------:R-:W-:-:S06]  /*1940*/  IMAD R5, R4, 0x4, R1 ;  /* 0x0000000404057824 */ /* 0x000fcc00078e0201 */
[----:B------:R-:W2:Y:S02]  /*1950*/  LDL R5, [R5] ;  /* 0x0000000005057983 */ /* 0x000ea40000100800 */
[----:B--2---:R-:W-:-:S13]  /*1960*/  ISETP.NE.AND P0, PT, R2, R5, PT ;  /* 0x000000050200720c */ /* 0x004fda0003f05270 */
[----:B------:R-:W-:Y:S05]  /*1970*/  @!P0 BRA `(.L_x_34) ;  /* 0x0000000000188947 */ /* 0x000fea0003800000 */
[----:B------:R-:W-:-:S05]  /*1980*/  VIADD R4, R4, 0x1 ;  /* 0x0000000104047836 */ /* 0x000fca0000000000 */
[----:B------:R-:W-:-:S13]  /*1990*/  ISETP.NE.AND P0, PT, R4, R0, PT ;  /* 0x000000000400720c */ /* 0x000fda0003f05270 */
[----:B------:R-:W-:Y:S05]  /*19a0*/  @P0 BRA `(.L_x_35) ;  /* 0xfffffffc00e40947 */ /* 0x000fea000383ffff */
[C---:B------:R-:W-:Y:S01]  /*19b0*/  IMAD R5, R0.reuse, 0x4, R1 ;  /* 0x0000000400057824 */ /* 0x040fe200078e0201 */
[----:B------:R-:W-:-:S04]  /*19c0*/  IADD3 R0, PT, PT, R0, 0x1, RZ ;  /* 0x0000000100007810 */ /* 0x000fc80007ffe0ff */
[----:B------:R2:W-:Y:S03]  /*19d0*/  STL [R5], R2 ;  /* 0x0000000205007387 */ /* 0x0005e60000100800 */
.L_x_34:
[----:B------:R-:W-:Y:S05]  /*19e0*/  BSYNC.RECONVERGENT B0 ;  /* 0x0000000000007941 */ /* 0x000fea0003800200 */
.L_x_33:
[----:B--2---:R2:W3:Y:S01]  /*19f0*/  LDS R2, [R3+0x28] ;  /* 0x0000280003027984 */ /* 0x0044e20000000800 */
[----:B------:R-:W-:Y:S01]  /*1a00*/  BSSY.RECONVERGENT B0, `(.L_x_36) ;  /* 0x000000c000007945 */ /* 0x000fe20003800200 */
[----:B------:R-:W-:-:S07]  /*1a10*/  IMAD.MOV.U32 R4, RZ, RZ, RZ ;  /* 0x000000ffff047224 */ /* 0x000fce00078e00ff */
.L_x_38:
[----:B------:R-:W-:-:S06]  /*1a20*/  IMAD R5, R4, 0x4, R1 ;  /* 0x0000000404057824 */ /* 0x000fcc00078e0201 */
[----:B------:R-:W3:Y:S02]  /*1a30*/  LDL R5, [R5] ;  /* 0x0000000005057983 */ /* 0x000ee40000100800 */
[----:B---3--:R-:W-:-:S13]  /*1a40*/  ISETP.NE.AND P0, PT, R2, R5, PT ;  /* 0x000000050200720c */ /* 0x008fda0003f05270 */
[----:B------:R-:W-:Y:S05]  /*1a50*/  @!P0 BRA `(.L_x_37) ;  /* 0x0000000000188947 */ /* 0x000fea0003800000 */
[----:B------:R-:W-:-:S05]  /*1a60*/  VIADD R4, R4, 0x1 ;  /* 0x0000000104047836 */ /* 0x000fca0000000000 */
[----:B------:R-:W-:-:S13]  /*1a70*/  ISETP.NE.AND P0, PT, R4, R0, PT ;  /* 0x000000000400720c */ /* 0x000fda0003f05270 */
[----:B------:R-:W-:Y:S05]  /*1a80*/  @P0 BRA `(.L_x_38) ;  /* 0xfffffffc00e40947 */ /* 0x000fea000383ffff */
[C---:B------:R-:W-:Y:S02]  /*1a90*/  IMAD R5, R0.reuse, 0x4, R1 ;  /* 0x0000000400057824 */ /* 0x040fe400078e0201 */
[----:B------:R-:W-:-:S03]  /*1aa0*/  VIADD R0, R0, 0x1 ;  /* 0x0000000100007836 */ /* 0x000fc60000000000 */
[----:B------:R3:W-:Y:S04]  /*1ab0*/  STL [R5], R2 ;  /* 0x0000000205007387 */ /* 0x0007e80000100800 */
.L_x_37:
[----:B------:R-:W-:Y:S05]  /*1ac0*/  BSYNC.RECONVERGENT B0 ;  /* 0x0000000000007941 */ /* 0x000fea0003800200 */
.L_x_36:
[----:B---3--:R3:W4:Y:S01]  /*1ad0*/  LDS R2, [R3+0x2c] ;  /* 0x00002c0003027984 */ /* 0x0087220000000800 */
[----:B------:R-:W-:Y:S01]  /*1ae0*/  BSSY.RECONVERGENT B0, `(.L_x_39) ;  /* 0x000000c000007945 */ /* 0x000fe20003800200 */
[----:B------:R-:W-:-:S07]  /*1af0*/  IMAD.MOV.U32 R4, RZ, RZ, RZ ;  /* 0x000000ffff047224 */ /* 0x000fce00078e00ff */
.L_x_41:
[----:B------:R-:W-:-:S06]  /*1b00*/  IMAD R5, R4, 0x4, R1 ;  /* 0x0000000404057824 */ /* 0x000fcc00078e0201 */
[----:B------:R-:W4:Y:S02]  /*1b10*/  LDL R5, [R5] ;  /* 0x0000000005057983 */ /* 0x000f240000100800 */
[----:B----4-:R-:W-:-:S13]  /*1b20*/  ISETP.NE.AND P0, PT, R2, R5, PT ;  /* 0x000000050200720c */ /* 0x010fda0003f05270 */
[----:B------:R-:W-:Y:S05]  /*1b30*/  @!P0 BRA `(.L_x_40) ;  /* 0x0000000000188947 */ /* 0x000fea0003800000 */
[----:B------:R-:W-:-:S05]  /*1b40*/  VIADD R4, R4, 0x1 ;  /* 0x0000000104047836 */ /* 0x000fca0000000000 */
[----:B------:R-:W-:-:S13]  /*1b50*/  ISETP.NE.AND P0, PT, R4, R0, PT ;  /* 0x000000000400720c */ /* 0x000fda0003f05270 */
[----:B------:R-:W-:Y:S05]  /*1b60*/  @P0 BRA `(.L_x_41) ;  /* 0xfffffffc00e40947 */ /* 0x000fea000383ffff */
[C---:B------:R-:W-:Y:S02]  /*1b70*/  IMAD R5, R0.reuse, 0x4, R1 ;  /* 0x0000000400057824 */ /* 0x040fe400078e0201 */
[----:B------:R-:W-:-:S03]  /*1b80*/  VIADD R0, R0, 0x1 ;  /* 0x0000000100007836 */ /* 0x000fc60000000000 */
[----:B------:R4:W-:Y:S04]  /*1b90*/  STL [R5], R2 ;  /* 0x0000000205007387 */ /* 0x0009e80000100800 */
.L_x_40:
[----:B------:R-:W-:Y:S05]  /*1ba0*/  BSYNC.RECONVERGENT B0 ;  /* 0x0000000000007941 */ /* 0x000fea0003800200 */
.L_x_39:
[----:B----4-:R4:W0:Y:S01]  /*1bb0*/  LDS R2, [R3+0x30] ;  /* 0x0000300003027984 */ /* 0x0108220000000800 */
[----:B------:R-:W-:Y:S01]  /*1bc0*/  BSSY.RECONVERGENT B0, `(.L_x_42) ;  /* 0x000000c000007945 */ /* 0x000fe20003800200 */
[----:B------:R-:W-:-:S07]  /*1bd0*/  IMAD.MOV.U32 R4, RZ, RZ, RZ ;  /* 0x000000ffff047224 */ /* 0x000fce00078e00ff */
.L_x_44:
[----:B------:R-:W-:-:S06]  /*1be0*/  IMAD R5, R4, 0x4, R1 ;  /* 0x0000000404057824 */ /* 0x000fcc00078e0201 */
[----:B------:R-:W0:Y:S02]  /*1bf0*/  LDL R5, [R5] ;  /* 0x0000000005057983 */ /* 0x000e240000100800 */
[----:B0-----:R-:W-:-:S13]  /*1c00*/  ISETP.NE.AND P0, PT, R2, R5, PT ;  /* 0x000000050200720c */ /* 0x001fda0003f05270 */
[----:B------:R-:W-:Y:S05]  /*1c10*/  @!P0 BRA `(.L_x_43) ;  /* 0x0000000000188947 */ /* 0x000fea0003800000 */
[----:B------:R-:W-:-:S05]  /*1c20*/  VIADD R4, R4, 0x1 ;  /* 0x0000000104047836 */ /* 0x000fca0000000000 */
[----:B------:R-:W-:-:S13]  /*1c30*/  ISETP.NE.AND P0, PT, R4, R0, PT ;  /* 0x000000000400720c */ /* 0x000fda0003f05270 */
[----:B------:R-:W-:Y:S05]  /*1c40*/  @P0 BRA `(.L_x_44) ;  /* 0xfffffffc00e40947 */ /* 0x000fea000383ffff */
[C---:B------:R-:W-:Y:S01]  /*1c50*/  LEA R5, R0.reuse, R1, 0x2 ;  /* 0x0000000100057211 */ /* 0x040fe200078e10ff */
[----:B------:R-:W-:-:S04]  /*1c60*/  VIADD R0, R0, 0x1 ;  /* 0x0000000100007836 */ /* 0x000fc80000000000 */
[----:B------:R0:W-:Y:S03]  /*1c70*/  STL [R5], R2 ;  /* 0x0000000205007387 */ /* 0x0001e60000100800 */
.L_x_43:
[----:B------:R-:W-:Y:S05]  /*1c80*/  BSYNC.RECONVERGENT B0 ;  /* 0x0000000000007941 */ /* 0x000fea0003800200 */
.L_x_42:
[----:B0-----:R0:W0:Y:S01]  /*1c90*/  LDS R2, [R3+0x34] ;  /* 0x0000340003027984 */ /* 0x0010220000000800 */
[----:B------:R-:W-:Y:S01]  /*1ca0*/  BSSY.RECONVERGENT B0, `(.L_x_45) ;  /* 0x000000c000007945 */ /* 0x000fe20003800200 */
[----:B------:R-:W-:-:S07]  /*1cb0*/  IMAD.MOV.U32 R4, RZ, RZ, RZ ;  /* 0x000000ffff047224 */ /* 0x000fce00078e00ff */
.L_x_47:
[----:B------:R-:W-:-:S06]  /*1cc0*/  IMAD R5, R4, 0x4, R1 ;  /* 0x0000000404057824 */ /* 0x000fcc00078e0201 */
[----:B------:R-:W0:Y:S02]  /*1cd0*/  LDL R5, [R5] ;  /* 0x0000000005057983 */ /* 0x000e240000100800 */
[----:B0-----:R-:W-:-:S13]  /*1ce0*/  ISETP.NE.AND P0, PT, R2, R5, PT ;  /* 0x000000050200720c */ /* 0x001fda0003f05270 */
[----:B------:R-:W-:Y:S05]  /*1cf0*/  @!P0 BRA `(.L_x_46) ;  /* 0x0000000000188947 */ /* 0x000fea0003800000 */
[----:B------:R-:W-:-:S05]  /*1d00*/  VIADD R4, R4, 0x1 ;  /* 0x0000000104047836 */ /* 0x000fca0000000000 */
[----:B------:R-:W-:-:S13]  /*1d10*/  ISETP.NE.AND P0, PT, R4, R0, PT ;  /* 0x000000000400720c */ /* 0x000fda0003f05270 */
[----:B------:R-:W-:Y:S05]  /*1d20*/  @P0 BRA `(.L_x_47) ;  /* 0xfffffffc00e40947 */ /* 0x000fea000383ffff */
[C---:B------:R-:W-:Y:S02]  /*1d30*/  IMAD R5, R0.reuse, 0x4, R1 ;  /* 0x0000000400057824 */ /* 0x040fe400078e0201 */
[----:B------:R-:W-:-:S03]  /*1d40*/  VIADD R0, R0, 0x1 ;  /* 0x0000000100007836 */ /* 0x000fc60000000000 */
[----:B------:R0:W-:Y:S04]  /*1d50*/  STL [R5], R2 ;  /* 0x0000000205007387 */ /* 0x0001e80000100800 */
.L_x_46:
[----:B------:R-:W-:Y:S05]  /*1d60*/  BSYNC.RECONVERGENT B0 ;  /* 0x0000000000007941 */ /* 0x000fea0003800200 */
.L_x_45:
[----:B0-----:R0:W0:Y:S01]  /*1d70*/  LDS R2, [R3+0x38] ;  /* 0x0000380003027984 */ /* 0x0010220000000800 */
[----:B------:R-:W-:Y:S01]  /*1d80*/  BSSY.RECONVERGENT B0, `(.L_x_48) ;  /* 0x000000c000007945 */ /* 0x000fe20003800200 */
[----:B------:R-:W-:-:S07]  /*1d90*/  IMAD.MOV.U32 R4, RZ, RZ, RZ ;  /* 0x000000ffff047224 */ /* 0x000fce00078e00ff */
.L_x_50:
        /* <DEDUP_REMOVED lines=10> */
.L_x_49:
[----:B------:R-:W-:Y:S05]  /*1e40*/  BSYNC.RECONVERGENT B0 ;  /* 0x0000000000007941 */ /* 0x000fea0003800200 */
.L_x_48:
[----:B0-----:R0:W0:Y:S01]  /*1e50*/  LDS R2, [R3+0x3c] ;  /* 0x00003c0003027984 */ /* 0x0010220000000800 */
[----:B------:R-:W-:Y:S01]  /*1e60*/  BSSY.RECONVERGENT B0, `(.L_x_51) ;  /* 0x000000c000007945 */ /* 0x000fe20003800200 */
[----:B------:R-:W-:-:S07]  /*1e70*/  IMAD.MOV.U32 R4, RZ, RZ, RZ ;  /* 0x000000ffff047224 */ /* 0x000fce00078e00ff */
.L_x_53:
[----:B------:R-:W-:-:S06]  /*1e80*/  IMAD R5, R4, 0x4, R1 ;  /* 0x0000000404057824 */ /* 0x000fcc00078e0201 */
[----:B------:R-:W0:Y:S02]  /*1e90*/  LDL R5, [R5] ;  /* 0x0000000005057983 */ /* 0x000e240000100800 */
[----:B0-----:R-:W-:-:S13]  /*1ea0*/  ISETP.NE.AND P0, PT, R2, R5, PT ;  /* 0x000000050200720c */ /* 0x001fda0003f05270 */
[----:B------:R-:W-:Y:S05]  /*1eb0*/  @!P0 BRA `(.L_x_52) ;  /* 0x0000000000188947 */ /* 0x000fea0003800000 */
[----:B------:R-:W-:-:S04]  /*1ec0*/  IADD3 R4, PT, PT, R4, 0x1, RZ ;  /* 0x0000000104047810 */ /* 0x000fc80007ffe0ff */
[----:B------:R-:W-:-:S13]  /*1ed0*/  ISETP.NE.AND P0, PT, R4, R0, PT ;  /* 0x000000000400720c */ /* 0x000fda0003f05270 */
[----:B------:R-:W-:Y:S05]  /*1ee0*/  @P0 BRA `(.L_x_53) ;  /* 0xfffffffc00e40947 */ /* 0x000fea000383ffff */
[C---:B------:R-:W-:Y:S02]  /*1ef0*/  IMAD R5, R0.reuse, 0x4, R1 ;  /* 0x0000000400057824 */ /* 0x040fe400078e0201 */
[----:B------:R-:W-:-:S03]  /*1f00*/  VIADD R0, R0, 0x1 ;  /* 0x0000000100007836 */ /* 0x000fc60000000000 */
[----:B------:R0:W-:Y:S04]  /*1f10*/  STL [R5], R2 ;  /* 0x0000000205007387 */ /* 0x0001e80000100800 */
.L_x_52:
[----:B------:R-:W-:Y:S05]  /*1f20*/  BSYNC.RECONVERGENT B0 ;  /* 0x0000000000007941 */ /* 0x000fea0003800200 */
.L_x_51:
[----:B0-----:R0:W0:Y:S01]  /*1f30*/  LDS R2, [R3+0x40] ;  /* 0x0000400003027984 */ /* 0x0010220000000800 */
[----:B------:R-:W-:Y:S01]  /*1f40*/  BSSY.RECONVERGENT B0, `(.L_x_54) ;  /* 0x000000c000007945 */ /* 0x000fe20003800200 */
[----:B------:R-:W-:-:S07]  /*1f50*/  IMAD.MOV.U32 R4, RZ, RZ, RZ ;  /* 0x000000ffff047224 */ /* 0x000fce00078e00ff */
.L_x_56:
        /* <DEDUP_REMOVED lines=10> */
.L_x_55:
[----:B------:R-:W-:Y:S05]  /*2000*/  BSYNC.RECONVERGENT B0 ;  /* 0x0000000000007941 */ /* 0x000fea0003800200 */
.L_x_54:
[----:B0-----:R0:W0:Y:S01]  /*2010*/  LDS R2, [R3+0x44] ;  /* 0x0000440003027984 */ /* 0x0010220000000800 */
[----:B------:R-:W-:Y:S01]  /*2020*/  BSSY.RECONVERGENT B0, `(.L_x_57) ;  /* 0x000000c000007945 */ /* 0x000fe20003800200 */
[----:B------:R-:W-:-:S07]  /*2030*/  IMAD.MOV.U32 R4, RZ, RZ, RZ ;  /* 0x000000ffff047224 */ /* 0x000fce00078e00ff */
.L_x_59:
        /* <DEDUP_REMOVED lines=10> */
.L_x_58:
[----:B------:R-:W-:Y:S05]  /*20e0*/  BSYNC.RECONVERGENT B0 ;  /* 0x0000000000007941 */ /* 0x000fea0003800200 */
.L_x_57:
[----:B0-----:R0:W0:Y:S01]  /*20f0*/  LDS R2, [R3+0x48] ;  /* 0x0000480003027984 */ /* 0x0010220000000800 */
[----:B------:R-:W-:Y:S01]  /*2100*/  BSSY.RECONVERGENT B0, `(.L_x_60) ;  /* 0x000000c000007945 */ /* 0x000fe20003800200 */
[----:B------:R-:W-:-:S07]  /*2110*/  IMAD.MOV.U32 R4, RZ, RZ, RZ ;  /* 0x000000ffff047224 */ /* 0x000fce00078e00ff */
.L_x_62:
[----:B------:R-:W-:-:S06]  /*2120*/  LEA R5, R4, R1, 0x2 ;  /* 0x0000000104057211 */ /* 0x000fcc00078e10ff */
        /* <DEDUP_REMOVED lines=9> */
.L_x_61:
[----:B------:R-:W-:Y:S05]  /*21c0*/  BSYNC.RECONVERGENT B0 ;  /* 0x0000000000007941 */ /* 0x000fea0003800200 */
.L_x_60:
[----:B0-----:R0:W0:Y:S01]  /*21d0*/  LDS R2, [R3+0x4c] ;  /* 0x00004c0003027984 */ /* 0x0010220000000800 */
[----:B------:R-:W-:Y:S04]  /*21e0*/  BSSY.RECONVERGENT B1, `(.L_x_63) ;  /* 0x000000f000017945 */ /* 0x000fe80003800200 */
[----:B------:R-:W-:Y:S01]  /*21f0*/  BSSY.RELIABLE B0, `(.L_x_64) ;  /* 0x000000a000007945 */ /* 0x000fe20003800100 */
[----:B------:R-:W-:-:S07]  /*2200*/  IMAD.MOV.U32 R4, RZ, RZ, RZ ;  /* 0x000000ffff047224 */ /* 0x000fce00078e00ff */
.L_x_66:
[----:B------:R-:W-:-:S06]  /*2210*/  IMAD R5, R4, 0x4, R1 ;  /* 0x0000000404057824 */ /* 0x000fcc00078e0201 */
[----:B------:R-:W0:Y:S02]  /*2220*/  LDL R5, [R5] ;  /* 0x0000000005057983 */ /* 0x000e240000100800 */
[----:B0-----:R-:W-:-:S13]  /*2230*/  ISETP.NE.AND P0, PT, R2, R5, PT ;  /* 0x000000050200720c */ /* 0x001fda0003f05270 */
[----:B------:R-:W-:Y:S05]  /*2240*/  @!P0 BREAK.RELIABLE B0 ;  /* 0x0000000000008942 */ /* 0x000fea0003800100 */
[----:B------:R-:W-:Y:S05]  /*2250*/  @!P0 BRA `(.L_x_65) ;  /* 0x00000000001c8947 */ /* 0x000fea0003800000 */
[----:B------:R-:W-:-:S05]  /*2260*/  VIADD R4, R4, 0x1 ;  /* 0x0000000104047836 */ /* 0x000fca0000000000 */
[----:B------:R-:W-:-:S13]  /*2270*/  ISETP.NE.AND P0, PT, R4, R0, PT ;  /* 0x000000000400720c */ /* 0x000fda0003f05270 */
[----:B------:R-:W-:Y:S05]  /*2280*/  @P0 BRA `(.L_x_66) ;  /* 0xfffffffc00e00947 */ /* 0x000fea000383ffff */
[----:B------:R-:W-:Y:S05]  /*2290*/  BSYNC.RELIABLE B0 ;  /* 0x0000000000007941 */ /* 0x000fea0003800100 */
.L_x_64:
[C---:B------:R-:W-:Y:S02]  /*22a0*/  IMAD R5, R0.reuse, 0x4, R1 ;  /* 0x0000000400057824 */ /* 0x040fe400078e0201 */
[----:B------:R-:W-:-:S03]  /*22b0*/  VIADD R0, R0, 0x1 ;  /* 0x0000000100007836 */ /* 0x000fc60000000000 */
[----:B------:R0:W-:Y:S04]  /*22c0*/  STL [R5], R2 ;  /* 0x0000000205007387 */ /* 0x0001e80000100800 */
.L_x_65:
[----:B------:R-:W-:Y:S05]  /*22d0*/  BSYNC.RECONVERGENT B1 ;  /* 0x0000000000017941 */ /* 0x000fea0003800200 */
.L_x_63:
[----:B------:R-:W-:Y:S05]  /*22e0*/  WARPSYNC.ALL ;  /* 0x0000000000007948 */ /* 0x000fea0003800000 */
[----:B0-----:R0:W0:Y:S01]  /*22f0*/  LDS R2, [R3+0x50] ;  /* 0x0000500003027984 */ /* 0x0010220000000800 */
[----:B------:R-:W-:Y:S04]  /*2300*/  BSSY.RECONVERGENT B2, `(.L_x_67) ;  /* 0x000000f000027945 */ /* 0x000fe80003800200 */
[----:B------:R-:W-:Y:S01]  /*2310*/  BSSY.RELIABLE B1, `(.L_x_68) ;  /* 0x000000a000017945 */ /* 0x000fe20003800100 */
[----:B------:R-:W-:-:S07]  /*2320*/  IMAD.MOV.U32 R4, RZ, RZ, RZ ;  /* 0x000000ffff047224 */ /* 0x000fce00078e00ff */
.L_x_70:
        /* <DEDUP_REMOVED lines=9> */
.L_x_68:
[C---:B------:R-:W-:Y:S02]  /*23c0*/  IMAD R5, R0.reuse, 0x4, R1 ;  /* 0x0000000400057824 */ /* 0x040fe400078e0201 */
[----:B------:R-:W-:-:S03]  /*23d0*/  VIADD R0, R0, 0x1 ;  /* 0x0000000100007836 */ /* 0x000fc60000000000 */
[----:B------:R0:W-:Y:S04]  /*23e0*/  STL [R5], R2 ;  /* 0x0000000205007387 */ /* 0x0001e80000100800 */
.L_x_69:
[----:B------:R-:W-:Y:S05]  /*23f0*/  BSYNC.RECONVERGENT B2 ;  /* 0x0000000000027941 */ /* 0x000fea0003800200 */
.L_x_67:
[----:B------:R-:W-:Y:S05]  /*2400*/  WARPSYNC.ALL ;  /* 0x0000000000007948 */ /* 0x000fea0003800000 */
[----:B0-----:R0:W0:Y:S01]  /*2410*/  LDS R2, [R3+0x54] ;  /* 0x0000540003027984 */ /* 0x0010220000000800 */
[----:B------:R-:W-:Y:S01]  /*2420*/  BSSY.RECONVERGENT B3, `(.L_x_71) ;  /* 0x000000f000037945 */ /* 0x000fe20003800200 */
[----:B------:R-:W-:-:S03]  /*2430*/  HFMA2 R4, -RZ, RZ, 0, 0 ;  /* 0x00000000ff047431 */ /* 0x000fc600000001ff */
[----:B------:R-:W-:Y:S04]  /*2440*/  BSSY.RELIABLE B2, `(.L_x_72) ;  /* 0x0000009000027945 */ /* 0x000fe80003800100 */
.L_x_74:
        /* <DEDUP_REMOVED lines=9> */
.L_x_72:
[C---:B------:R-:W-:Y:S02]  /*24e0*/  IMAD R5, R0.reuse, 0x4, R1 ;  /* 0x0000000400057824 */ /* 0x040fe400078e0201 */
[----:B------:R-:W-:-:S03]  /*24f0*/  VIADD R0, R0, 0x1 ;  /* 0x0000000100007836 */ /* 0x000fc60000000000 */
[----:B------:R0:W-:Y:S04]  /*2500*/  STL [R5], R2 ;  /* 0x0000000205007387 */ /* 0x0001e80000100800 */
.L_x_73:
[----:B------:R-:W-:Y:S05]  /*2510*/  BSYNC.RECONVERGENT B3 ;  /* 0x0000000000037941 */ /* 0x000fea0003800200 */
.L_x_71:
[----:B------:R-:W-:Y:S05]  /*2520*/  WARPSYNC.ALL ;  /* 0x0000000000007948 */ /* 0x000fea0003800000 */
[----:B0-----:R0:W0:Y:S01]  /*2530*/  LDS R2, [R3+0x58] ;  /* 0x0000580003027984 */ /* 0x0010220000000800 */
[----:B------:R-:W-:Y:S04]  /*2540*/  BSSY.RECONVERGENT B4, `(.L_x_75) ;  /* 0x000000f000047945 */ /* 0x000fe80003800200 */
[----:B------:R-:W-:Y:S01]  /*2550*/  BSSY.RELIABLE B3, `(.L_x_76) ;  /* 0x000000a000037945 */ /* 0x000fe20003800100 */
[----:B------:R-:W-:-:S07]  /*2560*/  IMAD.MOV.U32 R4, RZ, RZ, RZ ;  /* 0x000000ffff047224 */ /* 0x000fce00078e00ff */
.L_x_78:
        /* <DEDUP_REMOVED lines=9> */
.L_x_76:
[C---:B------:R-:W-:Y:S02]  /*2600*/  IMAD R5, R0.reuse, 0x4, R1 ;  /* 0x0000000400057824 */ /* 0x040fe400078e0201 */
[----:B------:R-:W-:-:S03]  /*2610*/  VIADD R0, R0, 0x1 ;  /* 0x0000000100007836 */ /* 0x000fc60000000000 */
[----:B------:R0:W-:Y:S04]  /*2620*/  STL [R5], R2 ;  /* 0x0000000205007387 */ /* 0x0001e80000100800 */
.L_x_77:
[----:B------:R-:W-:Y:S05]  /*2630*/  BSYNC.RECONVERGENT B4 ;  /* 0x0000000000047941 */ /* 0x000fea0003800200 */
.L_x_75:
[----:B------:R-:W-:Y:S05]  /*2640*/  WARPSYNC.ALL ;  /* 0x0000000000007948 */ /* 0x000fea0003800000 */
[----:B0-----:R0:W0:Y:S01]  /*2650*/  LDS R2, [R3+0x5c] ;  /* 0x00005c0003027984 */ /* 0x0010220000000800 */
[----:B------:R-:W-:Y:S04]  /*2660*/  BSSY.RECONVERGENT B5, `(.L_x_79) ;  /* 0x000000f000057945 */ /* 0x000fe80003800200 */
[----:B------:R-:W-:Y:S01]  /*2670*/  BSSY.RELIABLE B4, `(.L_x_80) ;  /* 0x000000a000047945 */ /* 0x000fe20003800100 */
[----:B------:R-:W-:-:S07]  /*2680*/  IMAD.MOV.U32 R4, RZ, RZ, RZ ;  /* 0x000000ffff047224 */ /* 0x000fce00078e00ff */
.L_x_82:
        /* <DEDUP_REMOVED lines=9> */
.L_x_80:
[C---:B------:R-:W-:Y:S01]  /*2720*/  IMAD R5, R0.reuse, 0x4, R1 ;  /* 0x0000000400057824 */ /* 0x040fe200078e0201 */
[----:B------:R-:W-:-:S04]  /*2730*/  IADD3 R0, PT, PT, R0, 0x1, RZ ;  /* 0x0000000100007810 */ /* 0x000fc80007ffe0ff */
[----:B------:R0:W-:Y:S03]  /*2740*/  STL [R5], R2 ;  /* 0x0000000205007387 */ /* 0x0001e60000100800 */
.L_x_81:
[----:B------:R-:W-:Y:S05]  /*2750*/  BSYNC.RECONVERGENT B5 ;  /* 0x0000000000057941 */ /* 0x000fea0003800200 */
.L_x_79:
[----:B------:R-:W-:Y:S05]  /*2760*/  WARPSYNC.ALL ;  /* 0x0000000000007948 */ /* 0x000fea0003800000 */
[----:B0-----:R0:W0:Y:S01]  /*2770*/  LDS R2, [R3+0x60] ;  /* 0x0000600003027984 */ /* 0x0010220000000800 */
[----:B------:R-:W-:Y:S04]  /*2780*/  BSSY.RECONVERGENT B6, `(.L_x_83) ;  /* 0x000000f000067945 */ /* 0x000fe80003800200 */
[----:B------:R-:W-:Y:S01]  /*2790*/  BSSY.RELIABLE B5, `(.L_x_84) ;  /* 0x000000a000057945 */ /* 0x000fe20003800100 */
[----:B------:R-:W-:-:S07]  /*27a0*/  IMAD.MOV.U32 R4, RZ, RZ, RZ ;  /* 0x000000ffff047224 */ /* 0x000fce00078e00ff */
.L_x_86:
        /* <DEDUP_REMOVED lines=9> */
.L_x_84:
[C---:B------:R-:W-:Y:S02]  /*2840*/  IMAD R5, R0.reuse, 0x4, R1 ;  /* 0x0000000400057824 */ /* 0x040fe400078e0201 */
[----:B------:R-:W-:-:S03]  /*2850*/  VIADD R0, R0, 0x1 ;  /* 0x0000000100007836 */ /* 0x000fc60000000000 */
[----:B------:R0:W-:Y:S04]  /*2860*/  STL [R5], R2 ;  /* 0x0000000205007387 */ /* 0x0001e80000100800 */
.L_x_85:
[----:B------:R-:W-:Y:S05]  /*2870*/  BSYNC.RECONVERGENT B6 ;  /* 0x0000000000067941 */ /* 0x000fea0003800200 */
.L_x_83:
[----:B------:R-:W-:Y:S05]  /*2880*/  WARPSYNC.ALL ;  /* 0x0000000000007948 */ /* 0x000fea0003800000 */
[----:B0-----:R0:W0:Y:S01]  /*2890*/  LDS R2, [R3+0x64] ;  /* 0x0000640003027984 */ /* 0x0010220000000800 */
[----:B------:R-:W-:Y:S04]  /*28a0*/  BSSY.RECONVERGENT B7, `(.L_x_87) ;  /* 0x000000f000077945 */ /* 0x000fe80003800200 */
[----:B------:R-:W-:Y:S01]  /*28b0*/  BSSY.RELIABLE B6, `(.L_x_88) ;  /* 0x000000a000067945 */ /* 0x000fe20003800100 */
[----:B------:R-:W-:-:S07]  /*28c0*/  IMAD.MOV.U32 R4, RZ, RZ, RZ ;  /* 0x000000ffff047224 */ /* 0x000fce00078e00ff */
.L_x_90:
        /* <DEDUP_REMOVED lines=9> */
.L_x_88:
[C---:B------:R-:W-:Y:S02]  /*2960*/  IMAD R5, R0.reuse, 0x4, R1 ;  /* 0x0000000400057824 */ /* 0x040fe400078e0201 */
[----:B------:R-:W-:-:S03]  /*2970*/  VIADD R0, R0, 0x1 ;  /* 0x0000000100007836 */ /* 0x000fc60000000000 */
[----:B------:R0:W-:Y:S04]  /*2980*/  STL [R5], R2 ;  /* 0x0000000205007387 */ /* 0x0001e80000100800 */
.L_x_89:
[----:B------:R-:W-:Y:S05]  /*2990*/  BSYNC.RECONVERGENT B7 ;  /* 0x0000000000077941 */ /* 0x000fea0003800200 */
.L_x_87:
[----:B------:R-:W-:Y:S05]  /*29a0*/  WARPSYNC.ALL ;  /* 0x0000000000007948 */ /* 0x000fea0003800000 */
[----:B0-----:R0:W0:Y:S01]  /*29b0*/  LDS R2, [R3+0x68] ;  /* 0x0000680003027984 */ /* 0x0010220000000800 */
[----:B------:R-:W-:Y:S04]  /*29c0*/  BSSY.RECONVERGENT B8, `(.L_x_91) ;  /* 0x000000f000087945 */ /* 0x000fe80003800200 */
[----:B------:R-:W-:Y:S01]  /*29d0*/  BSSY.RELIABLE B7, `(.L_x_92) ;  /* 0x000000a000077945 */ /* 0x000fe20003800100 */
[----:B------:R-:W-:-:S07]  /*29e0*/  IMAD.MOV.U32 R4, RZ, RZ, RZ ;  /* 0x000000ffff047224 */ /* 0x000fce00078e00ff */
.L_x_94:
        /* <DEDUP_REMOVED lines=9> */
.L_x_92:
[C---:B------:R-:W-:Y:S01]  /*2a80*/  LEA R5, R0.reuse, R1, 0x2 ;  /* 0x0000000100057211 */ /* 0x040fe200078e10ff */
[----:B------:R-:W-:-:S04]  /*2a90*/  VIADD R0, R0, 0x1 ;  /* 0x0000000100007836 */ /* 0x000fc80000000000 */
[----:B------:R0:W-:Y:S03]  /*2aa0*/  STL [R5], R2 ;  /* 0x0000000205007387 */ /* 0x0001e60000100800 */
.L_x_93:
[----:B------:R-:W-:Y:S05]  /*2ab0*/  BSYNC.RECONVERGENT B8 ;  /* 0x0000000000087941 */ /* 0x000fea0003800200 */
.L_x_91:
[----:B------:R-:W-:Y:S05]  /*2ac0*/  WARPSYNC.ALL ;  /* 0x0000000000007948 */ /* 0x000fea0003800000 */
[----:B0-----:R0:W0:Y:S01]  /*2ad0*/  LDS R2, [R3+0x6c] ;  /* 0x00006c0003027984 */ /* 0x0010220000000800 */
[----:B------:R-:W-:Y:S04]  /*2ae0*/  BSSY.RECONVERGENT B9, `(.L_x_95) ;  /* 0x000000f000097945 */ /* 0x000fe80003800200 */
[----:B------:R-:W-:Y:S01]  /*2af0*/  BSSY.RELIABLE B8, `(.L_x_96) ;  /* 0x000000a000087945 */ /* 0x000fe20003800100 */
[----:B------:R-:W-:-:S07]  /*2b00*/  IMAD.MOV.U32 R4, RZ, RZ, RZ ;  /* 0x000000ffff047224 */ /* 0x000fce00078e00ff */
.L_x_98:
        /* <DEDUP_REMOVED lines=9> */
.L_x_96:
[C---:B------:R-:W-:Y:S02]  /*2ba0*/  IMAD R5, R0.reuse, 0x4, R1 ;  /* 0x0000000400057824 */ /* 0x040fe400078e0201 */
[----:B------:R-:W-:-:S03]  /*2bb0*/  VIADD R0, R0, 0x1 ;  /* 0x0000000100007836 */ /* 0x000fc60000000000 */
[----:B------:R0:W-:Y:S04]  /*2bc0*/  STL [R5], R2 ;  /* 0x0000000205007387 */ /* 0x0001e80000100800 */
.L_x_97:
[----:B------:R-:W-:Y:S05]  /*2bd0*/  BSYNC.RECONVERGENT B9 ;  /* 0x0000000000097941 */ /* 0x000fea0003800200 */
.L_x_95:
[----:B------:R-:W-:Y:S05]  /*2be0*/  WARPSYNC.ALL ;  /* 0x0000000000007948 */ /* 0x000fea0003800000 */
[----:B0-----:R0:W0:Y:S01]  /*2bf0*/  LDS R2, [R3+0x70] ;  /* 0x0000700003027984 */ /* 0x0010220000000800 */
[----:B------:R-:W-:Y:S04]  /*2c00*/  BSSY.RECONVERGENT B10, `(.L_x_99) ;  /* 0x000000f0000a7945 */ /* 0x000fe80003800200 */
[----:B------:R-:W-:Y:S01]  /*2c10*/  BSSY.RELIABLE B9, `(.L_x_100) ;  /* 0x000000a000097945 */ /* 0x000fe20003800100 */
[----:B------:R-:W-:-:S07]  /*2c20*/  IMAD.MOV.U32 R4, RZ, RZ, RZ ;  /* 0x000000ffff047224 */ /* 0x000fce00078e00ff */
.L_x_102:
        /* <DEDUP_REMOVED lines=9> */
.L_x_100:
[C---:B------:R-:W-:Y:S02]  /*2cc0*/  IMAD R5, R0.reuse, 0x4, R1 ;  /* 0x0000000400057824 */ /* 0x040fe400078e0201 */
[----:B------:R-:W-:-:S03]  /*2cd0*/  VIADD R0, R0, 0x1 ;  /* 0x0000000100007836 */ /* 0x000fc60000000000 */
[----:B------:R0:W-:Y:S04]  /*2ce0*/  STL [R5], R2 ;  /* 0x0000000205007387 */ /* 0x0001e80000100800 */
.L_x_101:
[----:B------:R-:W-:Y:S05]  /*2cf0*/  BSYNC.RECONVERGENT B10 ;  /* 0x00000000000a7941 */ /* 0x000fea0003800200 */
.L_x_99:
[----:B------:R-:W-:Y:S05]  /*2d00*/  WARPSYNC.ALL ;  /* 0x0000000000007948 */ /* 0x000fea0003800000 */
[----:B0-----:R0:W0:Y:S01]  /*2d10*/  LDS R2, [R3+0x74] ;  /* 0x0000740003027984 */ /* 0x0010220000000800 */
[----:B------:R-:W-:Y:S04]  /*2d20*/  BSSY.RECONVERGENT B11, `(.L_x_103) ;  /* 0x000000f0000b7945 */ /* 0x000fe80003800200 */
[----:B------:R-:W-:Y:S01]  /*2d30*/  BSSY.RELIABLE B10, `(.L_x_104) ;  /* 0x000000a0000a7945 */ /* 0x000fe20003800100 */
[----:B------:R-:W-:-:S07]  /*2d40*/  IMAD.MOV.U32 R4, RZ, RZ, RZ ;  /* 0x000000ffff047224 */ /* 0x000fce00078e00ff */
.L_x_106:
[----:B------:R-:W-:-:S06]  /*2d50*/  IMAD R5, R4, 0x4, R1 ;  /* 0x0000000404057824 */ /* 0x000fcc00078e0201 */
[----:B------:R-:W0:Y:S02]  /*2d60*/  LDL R5, [R5] ;  /* 0x0000000005057983 */ /* 0x000e240000100800 */
[----:B0-----:R-:W-:-:S13]  /*2d70*/  ISETP.NE.AND P0, PT, R2, R5, PT ;  /* 0x000000050200720c */ /* 0x001fda0003f05270 */
[----:B------:R-:W-:Y:S05]  /*2d80*/  @!P0 BREAK.RELIABLE B10 ;  /* 0x00000000000a8942 */ /* 0x000fea0003800100 */
[----:B------:R-:W-:Y:S05]  /*2d90*/  @!P0 BRA `(.L_x_105) ;  /* 0x00000000001c8947 */ /* 0x000fea0003800000 */
[----:B------:R-:W-:-:S04]  /*2da0*/  IADD3 R4, PT, PT, R4, 0x1, RZ ;  /* 0x0000000104047810 */ /* 0x000fc80007ffe0ff */
[----:B------:R-:W-:-:S13]  /*2db0*/  ISETP.NE.AND P0, PT, R4, R0, PT ;  /* 0x000000000400720c */ /* 0x000fda0003f05270 */
[----:B------:R-:W-:Y:S05]  /*2dc0*/  @P0 BRA `(.L_x_106) ;  /* 0xfffffffc00e00947 */ /* 0x000fea000383ffff */
[----:B------:R-:W-:Y:S05]  /*2dd0*/  BSYNC.RELIABLE B10 ;  /* 0x00000000000a7941 */ /* 0x000fea0003800100 */
.L_x_104:
[C---:B------:R-:W-:Y:S02]  /*2de0*/  IMAD R5, R0.reuse, 0x4, R1 ;  /* 0x0000000400057824 */ /* 0x040fe400078e0201 */
[----:B------:R-:W-:-:S03]  /*2df0*/  VIADD R0, R0, 0x1 ;  /* 0x0000000100007836 */ /* 0x000fc60000000000 */
[----:B------:R0:W-:Y:S04]  /*2e00*/  STL [R5], R2 ;  /* 0x0000000205007387 */ /* 0x0001e80000100800 */
.L_x_105:
[----:B------:R-:W-:Y:S05]  /*2e10*/  BSYNC.RECONVERGENT B11 ;  /* 0x00000000000b7941 */ /* 0x000fea0003800200 */
.L_x_103:
[----:B------:R-:W-:Y:S05]  /*2e20*/  WARPSYNC.ALL ;  /* 0x0000000000007948 */ /* 0x000fea0003800000 */
[----:B0-----:R0:W0:Y:S01]  /*2e30*/  LDS R2, [R3+0x78] ;  /* 0x0000780003027984 */ /* 0x0010220000000800 */
[----:B------:R-:W-:Y:S01]  /*2e40*/  BSSY.RECONVERGENT B11, `(.L_x_107) ;  /* 0x00000120000b7945 */ /* 0x000fe20003800200 */
[----:B------:R-:W-:-:S03]  /*2e50*/  IMAD.MOV.U32 R4, RZ, RZ, RZ ;  /* 0x000000ffff047224 */ /* 0x000fc600078e00ff */
[----:B------:R-:W0:Y:S05]  /*2e60*/  BMOV.32.CLEAR R16, B11 ;  /* 0x000000000b107355 */ /* 0x000e2a0000100000 */
[----:B------:R-:W-:Y:S01]  /*2e70*/  BSSY.RELIABLE B11, `(.L_x_108) ;  /* 0x00000090000b7945 */ /* 0x000fe20003800100 */
.L_x_110:
        /* <DEDUP_REMOVED lines=9> */
.L_x_108:
[C---:B------:R-:W-:Y:S02]  /*2f10*/  IMAD R5, R0.reuse, 0x4, R1 ;  /* 0x0000000400057824 */ /* 0x040fe400078e0201 */
[----:B------:R-:W-:-:S03]  /*2f20*/  VIADD R0, R0, 0x1 ;  /* 0x0000000100007836 */ /* 0x000fc60000000000 */
[----:B------:R0:W-:Y:S04]  /*2f30*/  STL [R5], R2 ;  /* 0x0000000205007387 */ /* 0x0001e80000100800 */
.L_x_109:
[----:B0-----:R-:W0:Y:S05]  /*2f40*/  BMOV.32.CLEAR R2, B10 ;  /* 0x000000000a027355 */ /* 0x001e2a0000100000 */
[----:B------:R0:W-:Y:S05]  /*2f50*/  BMOV.32 B10, R16 ;  /* 0x000000100a007356 */ /* 0x0001ea0000000000 */
[----:B------:R-:W-:Y:S05]  /*2f60*/  BSYNC.RECONVERGENT B10 ;  /* 0x00000000000a7941 */ /* 0x000fea0003800200 */
.L_x_107:
[----:B------:R-:W-:Y:S05]  /*2f70*/  WARPSYNC.ALL ;  /* 0x0000000000007948 */ /* 0x000fea0003800000 */
[----:B------:R-:W5:Y:S01]  /*2f80*/  LDL R5, [R1] ;  /* 0x0000000001057983 */ /* 0x000f620000100800 */
[----:B0-----:R0:W-:Y:S05]  /*2f90*/  BMOV.32 B10, R2 ;  /* 0x000000020a007356 */ /* 0x0011ea0000000000 */
[----:B------:R-:W1:Y:S05]  /*2fa0*/  BMOV.32.CLEAR R4, B0 ;  /* 0x0000000000047355 */ /* 0x000e6a0000100000 */
[----:B0-----:R-:W5:Y:S01]  /*2fb0*/  LDS R2, [R3+0x7c] ;  /* 0x00007c0003027984 */ /* 0x001f620000000800 */
[----:B------:R-:W-:Y:S01]  /*2fc0*/  BSSY.RECONVERGENT B0, `(.L_x_111) ;  /* 0x0000010000007945 */ /* 0x000fe20003800200 */
[----:B-----5:R-:W-:-:S03]  /*2fd0*/  ISETP.NE.AND P0, PT, R2, R5, PT ;  /* 0x000000050200720c */ /* 0x020fc60003f05270 */
[----:B------:R-:W0:Y:S05]  /*2fe0*/  BMOV.32.CLEAR R5, B0 ;  /* 0x0000000000057355 */ /* 0x000e2a0000100000 */
[----:B-1----:R1:W-:Y:S05]  /*2ff0*/  BMOV.32 B0, R4 ;  /* 0x0000000400007356 */ /* 0x0023ea0000000000 */
[----:B01----:R-:W-:Y:S05]  /*3000*/  @!P0 BRA `(.L_x_112) ;  /* 0x0000000000208947 */ /* 0x003fea0003800000 */
[----:B------:R-:W-:-:S07]  /*3010*/  IMAD.MOV.U32 R4, RZ, RZ, RZ ;  /* 0x000000ffff047224 */ /* 0x000fce00078e00ff */
.L_x_114:
[----:B------:R-:W-:-:S05]  /*3020*/  VIADD R4, R4, 0x1 ;  /* 0x0000000104047836 */ /* 0x000fca0000000000 */
[----:B------:R-:W-:-:S13]  /*3030*/  ISETP.NE.AND P0, PT, R4, R0, PT ;  /* 0x000000000400720c */ /* 0x000fda0003f05270 */
[----:B------:R-:W-:Y:S05]  /*3040*/  @!P0 BRA `(.L_x_113) ;  /* 0x0000000000148947 */ /* 0x000fea0003800000 */
[----:B--234-:R-:W-:-:S06]  /*3050*/  IMAD R3, R4, 0x4, R1 ;  /* 0x0000000404037824 */ /* 0x01cfcc00078e0201 */
[----:B------:R-:W2:Y:S02]  /*3060*/  LDL R3, [R3] ;  /* 0x0000000003037983 */ /* 0x000ea40000100800 */
[----:B--2---:R-:W-:-:S13]  /*3070*/  ISETP.NE.AND P0, PT, R2, R3, PT ;  /* 0x000000030200720c */ /* 0x004fda0003f05270 */
[----:B------:R-:W-:Y:S05]  /*3080*/  @P0 BRA `(.L_x_114) ;  /* 0xfffffffc00e40947 */ /* 0x000fea000383ffff */
.L_x_112:
[----:B------:R-:W-:-:S07]  /*3090*/  VIADD R0, R0, 0xffffffff ;  /* 0xffffffff00007836 */ /* 0x000fce0000000000 */
.L_x_113:
[----:B------:R-:W0:Y:S05]  /*30a0*/  BMOV.32.CLEAR R2, B11 ;  /* 0x000000000b027355 */ /* 0x000e2a0000100000 */
[----:B------:R1:W-:Y:S05]  /*30b0*/  BMOV.32 B11, R5 ;  /* 0x000000050b007356 */ /* 0x0003ea0000000000 */
[----:B------:R-:W-:Y:S05]  /*30c0*/  BSYNC.RECONVERGENT B11 ;  /* 0x00000000000b7941 */ /* 0x000fea0003800200 */
.L_x_111:
[----:B0-----:R2:W-:Y:S05]  /*30d0*/  BMOV.32 B11, R2 ;  /* 0x000000020b007356 */ /* 0x0015ea0000000000 */
[----:B-1----:R-:W-:Y:S01]  /*30e0*/  IMAD.MOV.U32 R5, RZ, RZ, 0x1 ;  /* 0x00000001ff057424 */ /* 0x002fe200078e00ff */
[----:B--234-:R-:W0:Y:S02]  /*30f0*/  LDC.64 R2, c[0x0][0x3a8] ;  /* 0x0000ea00ff027b82 */ /* 0x01ce240000000a00 */
[----:B0-----:R-:W-:-:S05]  /*3100*/  IMAD.WIDE.U32 R2, R0, 0x4, R2 ;  /* 0x0000000400027825 */ /* 0x001fca00078e0002 */
[----:B------:R-:W-:Y:S01]  /*3110*/  REDG.E.ADD.STRONG.GPU desc[UR4][R2.64], R5 ;  /* 0x000000050200798e */ /* 0x000fe2000c12e104 */
[----:B------:R-:W-:Y:S05]  /*3120*/  EXIT ;  /* 0x000000000000794d */ /* 0x000fea0003800000 */
.L_x_115:
[----:B------:R-:W-:-:S00]  /*3130*/  BRA `(.L_x_115) ;  /* 0xfffffffc00fc7947 */ /* 0x000fc0000383ffff */
[----:B------:R-:W-:-:S00]  /*3140*/  NOP ;  /* 0x0000000000007918 */ /* 0x000fc00000000000 */
        /* <DEDUP_REMOVED lines=11> */
.L_x_116:


//--------------------- .nv.shared._Z9RF_kernelPfiiiiiS_Pi --------------------------
	.section	.nv.shared._Z9RF_kernelPfiiiiiS_Pi,"aw",@nobits
	.sectionflags	@""
	.align	4
.nv.shared._Z9RF_kernelPfiiiiiS_Pi:
	.zero		3072


//--------------------- .nv.shared.reserved.0     --------------------------
	.section	.nv.shared.reserved.0,"aw",@nobits
	.weak		__nv_reservedSMEM_offset_0_alias
	.size		__nv_reservedSMEM_offset_0_alias, 0, 64
	.other		__nv_reservedSMEM_offset_0_alias,@"STO_CUDA_RESERVED_SHARED STV_DEFAULT"
__nv_reservedSMEM_offset_0_alias:
	.zero		0
	.zero		64


//--------------------- .nv.constant0._Z9RF_kernelPfiiiiiS_Pi --------------------------
	.section	.nv.constant0._Z9RF_kernelPfiiiiiS_Pi,"a",@progbits
	.sectionflags	@""
	.align	4
.nv.constant0._Z9RF_kernelPfiiiiiS_Pi:
	.zero		944


//--------------------- SYMBOLS --------------------------

	.type		.nv.reservedSmem.offset0,@object
	.size		.nv.reservedSmem.offset0,0x4
	.type		.nv.reservedSmem.cap,@object
	.size		.nv.reservedSmem.cap,0x4
